//
// Generated by NVIDIA NVVM Compiler
//
// Compiler Build ID: CL-36424714
// Cuda compilation tools, release 13.0, V13.0.88
// Based on NVVM 20.0.0
//

.version 9.0
.target sm_100
.address_size 64

	// .globl	_Z9HistogramPiS_S_
// _ZZ9HistogramPiS_S_E3lds has been demoted
// _ZZ9RadixSortPjE3lds has been demoted
// _ZZ16MergeSortedArrayPjE3lds has been demoted

.visible .entry _Z9HistogramPiS_S_(
	.param .u64 .ptr .align 1 _Z9HistogramPiS_S__param_0,
	.param .u64 .ptr .align 1 _Z9HistogramPiS_S__param_1,
	.param .u64 .ptr .align 1 _Z9HistogramPiS_S__param_2
)
{
	.reg .pred 	%p<3>;
	.reg .b32 	%r<12>;
	.reg .b64 	%rd<12>;
	// demoted variable
	.shared .align 4 .b8 _ZZ9HistogramPiS_S_E3lds[64];
	ld.param.u64 	%rd1, [_Z9HistogramPiS_S__param_0];
	ld.param.u64 	%rd2, [_Z9HistogramPiS_S__param_1];
	ld.param.u64 	%rd3, [_Z9HistogramPiS_S__param_2];
	mov.u32 	%r1, %tid.x;
	setp.gt.u32 	%p1, %r1, 15;
	shl.b32 	%r3, %r1, 2;
	mov.u32 	%r4, _ZZ9HistogramPiS_S_E3lds;
	add.s32 	%r2, %r4, %r3;
	@%p1 bra 	$L__BB0_2;
	mov.b32 	%r5, 0;
	st.shared.u32 	[%r2], %r5;
$L__BB0_2:
	setp.gt.u32 	%p2, %r1, 15;
	bar.sync 	0;
	cvta.to.global.u64 	%rd4, %rd1;
	mul.wide.u32 	%rd5, %r1, 4;
	add.s64 	%rd6, %rd4, %rd5;
	ld.global.u32 	%r6, [%rd6];
	shl.b32 	%r7, %r6, 2;
	add.s32 	%r9, %r4, %r7;
	atom.shared.add.u32 	%r10, [%r9], 1;
	cvta.to.global.u64 	%rd7, %rd3;
	add.s64 	%rd8, %rd7, %rd5;
	st.global.u32 	[%rd8], %r10;
	bar.sync 	0;
	@%p2 bra 	$L__BB0_4;
	ld.shared.u32 	%r11, [%r2];
	cvta.to.global.u64 	%rd9, %rd2;
	add.s64 	%rd11, %rd9, %rd5;
	st.global.u32 	[%rd11], %r11;
$L__BB0_4:
	ret;

}
	// .globl	_Z12PrefixScan16Pi
.visible .entry _Z12PrefixScan16Pi(
	.param .u64 .ptr .align 1 _Z12PrefixScan16Pi_param_0
)
{
	.reg .pred 	%p<10>;
	.reg .b32 	%r<21>;
	.reg .b64 	%rd<5>;

	ld.param.u64 	%rd1, [_Z12PrefixScan16Pi_param_0];
	cvta.to.global.u64 	%rd2, %rd1;
	mov.u32 	%r1, %tid.x;
	mul.wide.u32 	%rd3, %r1, 4;
	add.s64 	%rd4, %rd2, %rd3;
	ld.global.u32 	%r2, [%rd4];
	add.s32 	%r3, %r1, -1;
	shfl.sync.idx.b32	%r4|%p1, %r2, %r3, 31, -1;
	setp.eq.s32 	%p2, %r1, 0;
	selp.b32 	%r5, 0, %r4, %p2;
	shfl.sync.idx.b32	%r6|%p3, %r5, %r3, 31, -1;
	add.s32 	%r7, %r6, %r4;
	selp.b32 	%r8, 0, %r7, %p2;
	add.s32 	%r9, %r1, -2;
	shfl.sync.idx.b32	%r10|%p4, %r8, %r9, 31, -1;
	setp.gt.u32 	%p5, %r1, 1;
	selp.b32 	%r11, %r10, 0, %p5;
	add.s32 	%r12, %r8, %r11;
	add.s32 	%r13, %r1, -4;
	shfl.sync.idx.b32	%r14|%p6, %r12, %r13, 31, -1;
	setp.gt.u32 	%p7, %r1, 3;
	selp.b32 	%r15, %r14, 0, %p7;
	add.s32 	%r16, %r12, %r15;
	add.s32 	%r17, %r1, -8;
	shfl.sync.idx.b32	%r18|%p8, %r16, %r17, 31, -1;
	setp.gt.u32 	%p9, %r1, 7;
	selp.b32 	%r19, %r18, 0, %p9;
	add.s32 	%r20, %r16, %r19;
	st.global.u32 	[%rd4], %r20;
	ret;

}
	// .globl	_Z7ReorderPiS_S_S_
.visible .entry _Z7ReorderPiS_S_S_(
	.param .u64 .ptr .align 1 _Z7ReorderPiS_S_S__param_0,
	.param .u64 .ptr .align 1 _Z7ReorderPiS_S_S__param_1,
	.param .u64 .ptr .align 1 _Z7ReorderPiS_S_S__param_2,
	.param .u64 .ptr .align 1 _Z7ReorderPiS_S_S__param_3
)
{
	.reg .b32 	%r<9>;
	.reg .b64 	%rd<16>;

	ld.param.u64 	%rd1, [_Z7ReorderPiS_S_S__param_0];
	ld.param.u64 	%rd2, [_Z7ReorderPiS_S_S__param_1];
	ld.param.u64 	%rd3, [_Z7ReorderPiS_S_S__param_2];
	ld.param.u64 	%rd4, [_Z7ReorderPiS_S_S__param_3];
	cvta.to.global.u64 	%rd5, %rd2;
	cvta.to.global.u64 	%rd6, %rd4;
	cvta.to.global.u64 	%rd7, %rd3;
	cvta.to.global.u64 	%rd8, %rd1;
	mov.u32 	%r1, %tid.x;
	mov.u32 	%r2, %ctaid.x;
	mov.u32 	%r3, %ntid.x;
	mad.lo.s32 	%r4, %r2, %r3, %r1;
	mul.wide.s32 	%rd9, %r4, 4;
	add.s64 	%rd10, %rd8, %rd9;
	ld.global.u32 	%r5, [%rd10];
	mul.wide.s32 	%rd11, %r5, 4;
	add.s64 	%rd12, %rd7, %rd11;
	ld.global.u32 	%r6, [%rd12];
	add.s64 	%rd13, %rd6, %rd9;
	ld.global.u32 	%r7, [%rd13];
	add.s32 	%r8, %r7, %r6;
	mul.wide.s32 	%rd14, %r8, 4;
	add.s64 	%rd15, %rd5, %rd14;
	st.global.u32 	[%rd15], %r5;
	ret;

}
	// .globl	_Z9RadixSortPj
.visible .entry _Z9RadixSortPj(
	.param .u64 .ptr .align 1 _Z9RadixSortPj_param_0
)
{
	.reg .pred 	%p<321>;
	.reg .b16 	%rs<25>;
	.reg .b32 	%r<711>;
	.reg .b64 	%rd<5>;
	// demoted variable
	.shared .align 4 .b8 _ZZ9RadixSortPjE3lds[1312];
	ld.param.u64 	%rd2, [_Z9RadixSortPj_param_0];
	cvta.to.global.u64 	%rd3, %rd2;
	mov.u32 	%r139, %ctaid.x;
	mov.u32 	%r140, %ntid.x;
	mov.u32 	%r141, %tid.x;
	mad.lo.s32 	%r142, %r139, %r140, %r141;
	mul.wide.u32 	%rd4, %r142, 4;
	add.s64 	%rd1, %rd3, %rd4;
	ld.global.u32 	%r143, [%rd1];
	shl.b32 	%r144, %r141, 2;
	mov.u32 	%r145, _ZZ9RadixSortPjE3lds;
	add.s32 	%r2, %r145, %r144;
	st.shared.u32 	[%r2], %r143;
	bar.sync 	0;
	and.b32  	%r3, %r141, 31;
	shr.u32 	%r4, %r141, 5;
	setp.gt.u32 	%p5, %r3, 15;
	setp.lt.u32 	%p6, %r3, 16;
	shl.b32 	%r5, %r4, 4;
	add.s32 	%r146, %r5, %r3;
	shl.b32 	%r147, %r146, 1;
	add.s32 	%r148, %r145, %r147;
	add.s32 	%r6, %r148, 1024;
	setp.lt.u32 	%p7, %r141, 32;
	and.pred  	%p1, %p7, %p6;
	xor.b32  	%r149, %r3, 31;
	mov.b32 	%r150, -1;
	shr.u32 	%r7, %r150, %r149;
	add.s32 	%r8, %r3, -1;
	setp.lt.u32 	%p8, %r8, 7;
	setp.gt.u32 	%p9, %r3, 8;
	or.pred  	%p2, %p8, %p9;
	add.s32 	%r9, %r3, -2;
	setp.lt.u32 	%p10, %r9, 6;
	setp.gt.u32 	%p11, %r3, 9;
	or.pred  	%p3, %p10, %p11;
	add.s32 	%r10, %r3, -4;
	and.b32  	%r151, %r141, 28;
	setp.eq.s32 	%p12, %r151, 4;
	setp.gt.u32 	%p13, %r3, 11;
	or.pred  	%p4, %p12, %p13;
	add.s32 	%r11, %r3, -8;
	ld.shared.u32 	%r12, [%r2];
	and.b32  	%r13, %r12, 15;
	@%p5 bra 	$L__BB3_2;
	mov.b16 	%rs9, 0;
	st.shared.u16 	[%r6], %rs9;
$L__BB3_2:
	shl.b32 	%r152, %r3, 1;
	add.s32 	%r154, %r145, %r152;
	add.s32 	%r14, %r154, 1280;
	not.pred 	%p14, %p1;
	@%p14 bra 	$L__BB3_4;
	mov.b16 	%rs10, 0;
	st.shared.u16 	[%r14], %rs10;
$L__BB3_4:
	bar.sync 	0;
	and.b32  	%r155, %r12, 1;
	setp.eq.b32 	%p15, %r155, 1;
	mov.b32 	%r156, -1;
	vote.sync.ballot.b32 	%r157, %p15, %r156;
	setp.eq.s32 	%p17, %r155, 0;
	selp.s32 	%r158, -1, 0, %p17;
	xor.b32  	%r159, %r157, %r158;
	and.b32  	%r160, %r12, 2;
	shr.u32 	%r161, %r12, 1;
	and.b32  	%r162, %r161, 1;
	setp.eq.b32 	%p18, %r162, 1;
	vote.sync.ballot.b32 	%r163, %p18, %r156;
	setp.eq.s32 	%p20, %r160, 0;
	selp.s32 	%r164, -1, 0, %p20;
	xor.b32  	%r165, %r163, %r164;
	and.b32  	%r166, %r165, %r159;
	and.b32  	%r167, %r12, 4;
	shr.u32 	%r168, %r12, 2;
	and.b32  	%r169, %r168, 1;
	setp.eq.b32 	%p21, %r169, 1;
	vote.sync.ballot.b32 	%r170, %p21, %r156;
	setp.eq.s32 	%p23, %r167, 0;
	selp.s32 	%r171, -1, 0, %p23;
	xor.b32  	%r172, %r170, %r171;
	and.b32  	%r173, %r172, %r166;
	and.b32  	%r174, %r12, 8;
	shr.u32 	%r175, %r12, 3;
	and.b32  	%r176, %r175, 1;
	setp.eq.b32 	%p24, %r176, 1;
	vote.sync.ballot.b32 	%r177, %p24, %r156;
	setp.eq.s32 	%p26, %r174, 0;
	selp.s32 	%r178, -1, 0, %p26;
	xor.b32  	%r179, %r177, %r178;
	and.b32  	%r15, %r179, %r173;
	and.b32  	%r180, %r15, %r7;
	popc.b32 	%r16, %r180;
	setp.ne.s32 	%p27, %r16, 1;
	add.s32 	%r181, %r5, %r13;
	shl.b32 	%r182, %r181, 1;
	mov.u32 	%r183, _ZZ9RadixSortPjE3lds;
	add.s32 	%r184, %r183, %r182;
	add.s32 	%r17, %r184, 1024;
	@%p27 bra 	$L__BB3_6;
	popc.b32 	%r185, %r15;
	st.shared.u16 	[%r17], %r185;
$L__BB3_6:
	shl.b32 	%r186, %r3, 4;
	add.s32 	%r187, %r186, %r4;
	shl.b32 	%r188, %r187, 1;
	add.s32 	%r190, %r188, %r183;
	add.s32 	%r18, %r190, 768;
	setp.gt.u32 	%p28, %r3, 7;
	bar.sync 	0;
	@%p28 bra 	$L__BB3_8;
	ld.shared.u16 	%r680, [%r18+256];
	bra.uni 	$L__BB3_10;
$L__BB3_8:
	setp.gt.u32 	%p29, %r3, 15;
	@%p29 bra 	$L__BB3_10;
	ld.shared.u16 	%r680, [%r18+16];
$L__BB3_10:
	setp.gt.u32 	%p30, %r3, 7;
	bar.sync 	0;
	shfl.sync.idx.b32	%r192|%p31, %r680, %r8, 31, -1;
	selp.b32 	%r193, %r192, 0, %p2;
	add.s32 	%r194, %r193, %r680;
	shfl.sync.idx.b32	%r195|%p32, %r194, %r9, 31, -1;
	selp.b32 	%r196, %r195, 0, %p3;
	add.s32 	%r197, %r194, %r196;
	shfl.sync.idx.b32	%r198|%p33, %r197, %r10, 31, -1;
	selp.b32 	%r199, %r198, 0, %p4;
	add.s32 	%r684, %r197, %r199;
	@%p30 bra 	$L__BB3_12;
	st.shared.u16 	[%r18+256], %r684;
	bra.uni 	$L__BB3_14;
$L__BB3_12:
	setp.gt.u32 	%p34, %r3, 15;
	@%p34 bra 	$L__BB3_14;
	st.shared.u16 	[%r18+16], %r684;
$L__BB3_14:
	setp.ne.s32 	%p35, %r4, 7;
	bar.sync 	0;
	@%p35 bra 	$L__BB3_19;
	setp.gt.u32 	%p36, %r3, 15;
	mov.b32 	%r681, 0;
	@%p36 bra 	$L__BB3_17;
	ld.shared.u16 	%r681, [%r14+-32];
$L__BB3_17:
	setp.gt.u32 	%p37, %r3, 7;
	setp.gt.u32 	%p38, %r3, 3;
	setp.gt.u32 	%p39, %r3, 1;
	setp.eq.s32 	%p40, %r3, 0;
	setp.gt.u32 	%p41, %r3, 15;
	shfl.sync.idx.b32	%r201|%p42, %r681, %r8, 31, -1;
	selp.b32 	%r202, 0, %r201, %p40;
	shfl.sync.idx.b32	%r203|%p43, %r202, %r8, 31, -1;
	add.s32 	%r204, %r203, %r201;
	selp.b32 	%r205, 0, %r204, %p40;
	shfl.sync.idx.b32	%r206|%p44, %r205, %r9, 31, -1;
	selp.b32 	%r207, %r206, 0, %p39;
	add.s32 	%r208, %r205, %r207;
	shfl.sync.idx.b32	%r209|%p45, %r208, %r10, 31, -1;
	selp.b32 	%r210, %r209, 0, %p38;
	add.s32 	%r211, %r208, %r210;
	shfl.sync.idx.b32	%r212|%p46, %r211, %r11, 31, -1;
	selp.b32 	%r213, %r212, 0, %p37;
	add.s32 	%r684, %r211, %r213;
	@%p41 bra 	$L__BB3_19;
	st.shared.u16 	[%r14], %r684;
$L__BB3_19:
	setp.lt.u32 	%p47, %r141, 32;
	bar.sync 	0;
	shl.b32 	%r215, %r13, 1;
	mov.u32 	%r216, _ZZ9RadixSortPjE3lds;
	add.s32 	%r217, %r216, %r215;
	ld.shared.u16 	%rs1, [%r217+1280];
	mov.b32 	%r683, 0;
	@%p47 bra 	$L__BB3_21;
	ld.shared.u16 	%r683, [%r17+-32];
$L__BB3_21:
	setp.gt.u32 	%p48, %r3, 15;
	cvt.u32.u16 	%r218, %rs1;
	add.s32 	%r219, %r16, %r218;
	add.s32 	%r220, %r219, %r683;
	shl.b32 	%r221, %r220, 2;
	add.s32 	%r223, %r216, %r221;
	st.shared.u32 	[%r223+-4], %r12;
	bar.sync 	0;
	ld.shared.u32 	%r29, [%r2];
	shr.u32 	%r30, %r29, 4;
	and.b32  	%r31, %r30, 15;
	@%p48 bra 	$L__BB3_23;
	mov.b16 	%rs11, 0;
	st.shared.u16 	[%r6], %rs11;
$L__BB3_23:
	setp.gt.u32 	%p49, %r141, 31;
	setp.gt.u32 	%p50, %r3, 15;
	or.pred  	%p51, %p49, %p50;
	@%p51 bra 	$L__BB3_25;
	mov.b16 	%rs12, 0;
	st.shared.u16 	[%r14], %rs12;
$L__BB3_25:
	bar.sync 	0;
	and.b32  	%r224, %r30, 1;
	setp.eq.b32 	%p52, %r224, 1;
	mov.b32 	%r225, -1;
	vote.sync.ballot.b32 	%r226, %p52, %r225;
	setp.eq.s32 	%p54, %r224, 0;
	selp.s32 	%r227, -1, 0, %p54;
	xor.b32  	%r228, %r226, %r227;
	and.b32  	%r229, %r30, 2;
	shr.u32 	%r230, %r30, 1;
	and.b32  	%r231, %r230, 1;
	setp.eq.b32 	%p55, %r231, 1;
	vote.sync.ballot.b32 	%r232, %p55, %r225;
	setp.eq.s32 	%p57, %r229, 0;
	selp.s32 	%r233, -1, 0, %p57;
	xor.b32  	%r234, %r232, %r233;
	and.b32  	%r235, %r234, %r228;
	and.b32  	%r236, %r30, 4;
	shr.u32 	%r237, %r30, 2;
	and.b32  	%r238, %r237, 1;
	setp.eq.b32 	%p58, %r238, 1;
	vote.sync.ballot.b32 	%r239, %p58, %r225;
	setp.eq.s32 	%p60, %r236, 0;
	selp.s32 	%r240, -1, 0, %p60;
	xor.b32  	%r241, %r239, %r240;
	and.b32  	%r242, %r241, %r235;
	and.b32  	%r243, %r30, 8;
	shr.u32 	%r244, %r30, 3;
	and.b32  	%r245, %r244, 1;
	setp.eq.b32 	%p61, %r245, 1;
	vote.sync.ballot.b32 	%r246, %p61, %r225;
	setp.eq.s32 	%p63, %r243, 0;
	selp.s32 	%r247, -1, 0, %p63;
	xor.b32  	%r248, %r246, %r247;
	and.b32  	%r32, %r248, %r242;
	and.b32  	%r249, %r32, %r7;
	popc.b32 	%r33, %r249;
	setp.ne.s32 	%p64, %r33, 1;
	add.s32 	%r250, %r5, %r31;
	shl.b32 	%r251, %r250, 1;
	add.s32 	%r253, %r216, %r251;
	add.s32 	%r34, %r253, 1024;
	@%p64 bra 	$L__BB3_27;
	popc.b32 	%r254, %r32;
	st.shared.u16 	[%r34], %r254;
$L__BB3_27:
	setp.lt.u32 	%p65, %r3, 8;
	bar.sync 	0;
	@%p65 bra 	$L__BB3_30;
	setp.gt.u32 	%p66, %r3, 15;
	@%p66 bra 	$L__BB3_31;
	ld.shared.u16 	%r684, [%r18+16];
	bra.uni 	$L__BB3_31;
$L__BB3_30:
	ld.shared.u16 	%r684, [%r18+256];
$L__BB3_31:
	setp.lt.u32 	%p67, %r3, 8;
	bar.sync 	0;
	shfl.sync.idx.b32	%r256|%p68, %r684, %r8, 31, -1;
	selp.b32 	%r257, %r256, 0, %p2;
	add.s32 	%r258, %r257, %r684;
	shfl.sync.idx.b32	%r259|%p69, %r258, %r9, 31, -1;
	setp.lt.u32 	%p70, %r9, 6;
	setp.gt.u32 	%p71, %r3, 9;
	selp.b32 	%r260, %r259, 0, %p71;
	selp.b32 	%r261, %r259, %r260, %p70;
	add.s32 	%r262, %r258, %r261;
	shfl.sync.idx.b32	%r263|%p72, %r262, %r10, 31, -1;
	selp.b32 	%r264, %r263, 0, %p4;
	add.s32 	%r688, %r262, %r264;
	@%p67 bra 	$L__BB3_34;
	setp.gt.u32 	%p73, %r3, 15;
	@%p73 bra 	$L__BB3_35;
	st.shared.u16 	[%r18+16], %r688;
	bra.uni 	$L__BB3_35;
$L__BB3_34:
	st.shared.u16 	[%r18+256], %r688;
$L__BB3_35:
	setp.ne.s32 	%p74, %r4, 7;
	bar.sync 	0;
	@%p74 bra 	$L__BB3_40;
	setp.gt.u32 	%p75, %r3, 15;
	mov.b32 	%r685, 0;
	@%p75 bra 	$L__BB3_38;
	ld.shared.u16 	%r685, [%r14+-32];
$L__BB3_38:
	setp.gt.u32 	%p76, %r3, 7;
	setp.gt.u32 	%p77, %r3, 3;
	setp.gt.u32 	%p78, %r3, 1;
	setp.eq.s32 	%p79, %r3, 0;
	setp.gt.u32 	%p80, %r3, 15;
	shfl.sync.idx.b32	%r266|%p81, %r685, %r8, 31, -1;
	selp.b32 	%r267, 0, %r266, %p79;
	shfl.sync.idx.b32	%r268|%p82, %r267, %r8, 31, -1;
	add.s32 	%r269, %r268, %r266;
	selp.b32 	%r270, 0, %r269, %p79;
	shfl.sync.idx.b32	%r271|%p83, %r270, %r9, 31, -1;
	selp.b32 	%r272, %r271, 0, %p78;
	add.s32 	%r273, %r270, %r272;
	shfl.sync.idx.b32	%r274|%p84, %r273, %r10, 31, -1;
	selp.b32 	%r275, %r274, 0, %p77;
	add.s32 	%r276, %r273, %r275;
	shfl.sync.idx.b32	%r277|%p85, %r276, %r11, 31, -1;
	selp.b32 	%r278, %r277, 0, %p76;
	add.s32 	%r688, %r276, %r278;
	@%p80 bra 	$L__BB3_40;
	st.shared.u16 	[%r14], %r688;
$L__BB3_40:
	setp.lt.u32 	%p86, %r141, 32;
	bar.sync 	0;
	shl.b32 	%r280, %r31, 1;
	mov.u32 	%r281, _ZZ9RadixSortPjE3lds;
	add.s32 	%r282, %r281, %r280;
	ld.shared.u16 	%rs2, [%r282+1280];
	mov.b32 	%r687, 0;
	@%p86 bra 	$L__BB3_42;
	ld.shared.u16 	%r687, [%r34+-32];
$L__BB3_42:
	setp.gt.u32 	%p87, %r3, 15;
	cvt.u32.u16 	%r283, %rs2;
	add.s32 	%r284, %r33, %r283;
	add.s32 	%r285, %r284, %r687;
	shl.b32 	%r286, %r285, 2;
	add.s32 	%r288, %r281, %r286;
	st.shared.u32 	[%r288+-4], %r29;
	bar.sync 	0;
	ld.shared.u32 	%r45, [%r2];
	shr.u32 	%r46, %r45, 8;
	and.b32  	%r47, %r46, 15;
	@%p87 bra 	$L__BB3_44;
	mov.b16 	%rs13, 0;
	st.shared.u16 	[%r6], %rs13;
$L__BB3_44:
	setp.gt.u32 	%p88, %r141, 31;
	setp.gt.u32 	%p89, %r3, 15;
	or.pred  	%p90, %p88, %p89;
	@%p90 bra 	$L__BB3_46;
	mov.b16 	%rs14, 0;
	st.shared.u16 	[%r14], %rs14;
$L__BB3_46:
	bar.sync 	0;
	and.b32  	%r289, %r46, 1;
	setp.eq.b32 	%p91, %r289, 1;
	mov.b32 	%r290, -1;
	vote.sync.ballot.b32 	%r291, %p91, %r290;
	setp.eq.s32 	%p93, %r289, 0;
	selp.s32 	%r292, -1, 0, %p93;
	xor.b32  	%r293, %r291, %r292;
	and.b32  	%r294, %r46, 2;
	shr.u32 	%r295, %r46, 1;
	and.b32  	%r296, %r295, 1;
	setp.eq.b32 	%p94, %r296, 1;
	vote.sync.ballot.b32 	%r297, %p94, %r290;
	setp.eq.s32 	%p96, %r294, 0;
	selp.s32 	%r298, -1, 0, %p96;
	xor.b32  	%r299, %r297, %r298;
	and.b32  	%r300, %r299, %r293;
	and.b32  	%r301, %r46, 4;
	shr.u32 	%r302, %r46, 2;
	and.b32  	%r303, %r302, 1;
	setp.eq.b32 	%p97, %r303, 1;
	vote.sync.ballot.b32 	%r304, %p97, %r290;
	setp.eq.s32 	%p99, %r301, 0;
	selp.s32 	%r305, -1, 0, %p99;
	xor.b32  	%r306, %r304, %r305;
	and.b32  	%r307, %r306, %r300;
	and.b32  	%r308, %r46, 8;
	shr.u32 	%r309, %r46, 3;
	and.b32  	%r310, %r309, 1;
	setp.eq.b32 	%p100, %r310, 1;
	vote.sync.ballot.b32 	%r311, %p100, %r290;
	setp.eq.s32 	%p102, %r308, 0;
	selp.s32 	%r312, -1, 0, %p102;
	xor.b32  	%r313, %r311, %r312;
	and.b32  	%r48, %r313, %r307;
	and.b32  	%r314, %r48, %r7;
	popc.b32 	%r49, %r314;
	setp.ne.s32 	%p103, %r49, 1;
	add.s32 	%r315, %r5, %r47;
	shl.b32 	%r316, %r315, 1;
	add.s32 	%r318, %r281, %r316;
	add.s32 	%r50, %r318, 1024;
	@%p103 bra 	$L__BB3_48;
	popc.b32 	%r319, %r48;
	st.shared.u16 	[%r50], %r319;
$L__BB3_48:
	setp.lt.u32 	%p104, %r3, 8;
	bar.sync 	0;
	@%p104 bra 	$L__BB3_51;
	setp.gt.u32 	%p105, %r3, 15;
	@%p105 bra 	$L__BB3_52;
	ld.shared.u16 	%r688, [%r18+16];
	bra.uni 	$L__BB3_52;
$L__BB3_51:
	ld.shared.u16 	%r688, [%r18+256];
$L__BB3_52:
	setp.lt.u32 	%p106, %r3, 8;
	bar.sync 	0;
	shfl.sync.idx.b32	%r321|%p107, %r688, %r8, 31, -1;
	selp.b32 	%r322, %r321, 0, %p2;
	add.s32 	%r323, %r322, %r688;
	shfl.sync.idx.b32	%r324|%p108, %r323, %r9, 31, -1;
	setp.lt.u32 	%p109, %r9, 6;
	setp.gt.u32 	%p110, %r3, 9;
	selp.b32 	%r325, %r324, 0, %p110;
	selp.b32 	%r326, %r324, %r325, %p109;
	add.s32 	%r327, %r323, %r326;
	shfl.sync.idx.b32	%r328|%p111, %r327, %r10, 31, -1;
	selp.b32 	%r329, %r328, 0, %p4;
	add.s32 	%r692, %r327, %r329;
	@%p106 bra 	$L__BB3_55;
	setp.gt.u32 	%p112, %r3, 15;
	@%p112 bra 	$L__BB3_56;
	st.shared.u16 	[%r18+16], %r692;
	bra.uni 	$L__BB3_56;
$L__BB3_55:
	st.shared.u16 	[%r18+256], %r692;
$L__BB3_56:
	setp.ne.s32 	%p113, %r4, 7;
	bar.sync 	0;
	@%p113 bra 	$L__BB3_61;
	setp.gt.u32 	%p114, %r3, 15;
	mov.b32 	%r689, 0;
	@%p114 bra 	$L__BB3_59;
	ld.shared.u16 	%r689, [%r14+-32];
$L__BB3_59:
	setp.gt.u32 	%p115, %r3, 7;
	setp.gt.u32 	%p116, %r3, 3;
	setp.gt.u32 	%p117, %r3, 1;
	setp.eq.s32 	%p118, %r3, 0;
	setp.gt.u32 	%p119, %r3, 15;
	shfl.sync.idx.b32	%r331|%p120, %r689, %r8, 31, -1;
	selp.b32 	%r332, 0, %r331, %p118;
	shfl.sync.idx.b32	%r333|%p121, %r332, %r8, 31, -1;
	add.s32 	%r334, %r333, %r331;
	selp.b32 	%r335, 0, %r334, %p118;
	shfl.sync.idx.b32	%r336|%p122, %r335, %r9, 31, -1;
	selp.b32 	%r337, %r336, 0, %p117;
	add.s32 	%r338, %r335, %r337;
	shfl.sync.idx.b32	%r339|%p123, %r338, %r10, 31, -1;
	selp.b32 	%r340, %r339, 0, %p116;
	add.s32 	%r341, %r338, %r340;
	shfl.sync.idx.b32	%r342|%p124, %r341, %r11, 31, -1;
	selp.b32 	%r343, %r342, 0, %p115;
	add.s32 	%r692, %r341, %r343;
	@%p119 bra 	$L__BB3_61;
	st.shared.u16 	[%r14], %r692;
$L__BB3_61:
	setp.lt.u32 	%p125, %r141, 32;
	bar.sync 	0;
	shl.b32 	%r345, %r47, 1;
	mov.u32 	%r346, _ZZ9RadixSortPjE3lds;
	add.s32 	%r347, %r346, %r345;
	ld.shared.u16 	%rs3, [%r347+1280];
	mov.b32 	%r691, 0;
	@%p125 bra 	$L__BB3_63;
	ld.shared.u16 	%r691, [%r50+-32];
$L__BB3_63:
	setp.gt.u32 	%p126, %r3, 15;
	cvt.u32.u16 	%r348, %rs3;
	add.s32 	%r349, %r49, %r348;
	add.s32 	%r350, %r349, %r691;
	shl.b32 	%r351, %r350, 2;
	add.s32 	%r353, %r346, %r351;
	st.shared.u32 	[%r353+-4], %r45;
	bar.sync 	0;
	ld.shared.u32 	%r61, [%r2];
	shr.u32 	%r62, %r61, 12;
	and.b32  	%r63, %r62, 15;
	@%p126 bra 	$L__BB3_65;
	mov.b16 	%rs15, 0;
	st.shared.u16 	[%r6], %rs15;
$L__BB3_65:
	setp.gt.u32 	%p127, %r141, 31;
	setp.gt.u32 	%p128, %r3, 15;
	or.pred  	%p129, %p127, %p128;
	@%p129 bra 	$L__BB3_67;
	mov.b16 	%rs16, 0;
	st.shared.u16 	[%r14], %rs16;
$L__BB3_67:
	bar.sync 	0;
	and.b32  	%r354, %r62, 1;
	setp.eq.b32 	%p130, %r354, 1;
	mov.b32 	%r355, -1;
	vote.sync.ballot.b32 	%r356, %p130, %r355;
	setp.eq.s32 	%p132, %r354, 0;
	selp.s32 	%r357, -1, 0, %p132;
	xor.b32  	%r358, %r356, %r357;
	and.b32  	%r359, %r62, 2;
	shr.u32 	%r360, %r62, 1;
	and.b32  	%r361, %r360, 1;
	setp.eq.b32 	%p133, %r361, 1;
	vote.sync.ballot.b32 	%r362, %p133, %r355;
	setp.eq.s32 	%p135, %r359, 0;
	selp.s32 	%r363, -1, 0, %p135;
	xor.b32  	%r364, %r362, %r363;
	and.b32  	%r365, %r364, %r358;
	and.b32  	%r366, %r62, 4;
	shr.u32 	%r367, %r62, 2;
	and.b32  	%r368, %r367, 1;
	setp.eq.b32 	%p136, %r368, 1;
	vote.sync.ballot.b32 	%r369, %p136, %r355;
	setp.eq.s32 	%p138, %r366, 0;
	selp.s32 	%r370, -1, 0, %p138;
	xor.b32  	%r371, %r369, %r370;
	and.b32  	%r372, %r371, %r365;
	and.b32  	%r373, %r62, 8;
	shr.u32 	%r374, %r62, 3;
	and.b32  	%r375, %r374, 1;
	setp.eq.b32 	%p139, %r375, 1;
	vote.sync.ballot.b32 	%r376, %p139, %r355;
	setp.eq.s32 	%p141, %r373, 0;
	selp.s32 	%r377, -1, 0, %p141;
	xor.b32  	%r378, %r376, %r377;
	and.b32  	%r64, %r378, %r372;
	and.b32  	%r379, %r64, %r7;
	popc.b32 	%r65, %r379;
	setp.ne.s32 	%p142, %r65, 1;
	add.s32 	%r380, %r5, %r63;
	shl.b32 	%r381, %r380, 1;
	add.s32 	%r383, %r346, %r381;
	add.s32 	%r66, %r383, 1024;
	@%p142 bra 	$L__BB3_69;
	popc.b32 	%r384, %r64;
	st.shared.u16 	[%r66], %r384;
$L__BB3_69:
	setp.lt.u32 	%p143, %r3, 8;
	bar.sync 	0;
	@%p143 bra 	$L__BB3_72;
	setp.gt.u32 	%p144, %r3, 15;
	@%p144 bra 	$L__BB3_73;
	ld.shared.u16 	%r692, [%r18+16];
	bra.uni 	$L__BB3_73;
$L__BB3_72:
	ld.shared.u16 	%r692, [%r18+256];
$L__BB3_73:
	setp.lt.u32 	%p145, %r3, 8;
	bar.sync 	0;
	shfl.sync.idx.b32	%r386|%p146, %r692, %r8, 31, -1;
	selp.b32 	%r387, %r386, 0, %p2;
	add.s32 	%r388, %r387, %r692;
	shfl.sync.idx.b32	%r389|%p147, %r388, %r9, 31, -1;
	setp.lt.u32 	%p148, %r9, 6;
	setp.gt.u32 	%p149, %r3, 9;
	selp.b32 	%r390, %r389, 0, %p149;
	selp.b32 	%r391, %r389, %r390, %p148;
	add.s32 	%r392, %r388, %r391;
	shfl.sync.idx.b32	%r393|%p150, %r392, %r10, 31, -1;
	selp.b32 	%r394, %r393, 0, %p4;
	add.s32 	%r696, %r392, %r394;
	@%p145 bra 	$L__BB3_76;
	setp.gt.u32 	%p151, %r3, 15;
	@%p151 bra 	$L__BB3_77;
	st.shared.u16 	[%r18+16], %r696;
	bra.uni 	$L__BB3_77;
$L__BB3_76:
	st.shared.u16 	[%r18+256], %r696;
$L__BB3_77:
	setp.ne.s32 	%p152, %r4, 7;
	bar.sync 	0;
	@%p152 bra 	$L__BB3_82;
	setp.gt.u32 	%p153, %r3, 15;
	mov.b32 	%r693, 0;
	@%p153 bra 	$L__BB3_80;
	ld.shared.u16 	%r693, [%r14+-32];
$L__BB3_80:
	setp.gt.u32 	%p154, %r3, 7;
	setp.gt.u32 	%p155, %r3, 3;
	setp.gt.u32 	%p156, %r3, 1;
	setp.eq.s32 	%p157, %r3, 0;
	setp.gt.u32 	%p158, %r3, 15;
	shfl.sync.idx.b32	%r396|%p159, %r693, %r8, 31, -1;
	selp.b32 	%r397, 0, %r396, %p157;
	shfl.sync.idx.b32	%r398|%p160, %r397, %r8, 31, -1;
	add.s32 	%r399, %r398, %r396;
	selp.b32 	%r400, 0, %r399, %p157;
	shfl.sync.idx.b32	%r401|%p161, %r400, %r9, 31, -1;
	selp.b32 	%r402, %r401, 0, %p156;
	add.s32 	%r403, %r400, %r402;
	shfl.sync.idx.b32	%r404|%p162, %r403, %r10, 31, -1;
	selp.b32 	%r405, %r404, 0, %p155;
	add.s32 	%r406, %r403, %r405;
	shfl.sync.idx.b32	%r407|%p163, %r406, %r11, 31, -1;
	selp.b32 	%r408, %r407, 0, %p154;
	add.s32 	%r696, %r406, %r408;
	@%p158 bra 	$L__BB3_82;
	st.shared.u16 	[%r14], %r696;
$L__BB3_82:
	setp.lt.u32 	%p164, %r141, 32;
	bar.sync 	0;
	shl.b32 	%r410, %r63, 1;
	mov.u32 	%r411, _ZZ9RadixSortPjE3lds;
	add.s32 	%r412, %r411, %r410;
	ld.shared.u16 	%rs4, [%r412+1280];
	mov.b32 	%r695, 0;
	@%p164 bra 	$L__BB3_84;
	ld.shared.u16 	%r695, [%r66+-32];
$L__BB3_84:
	setp.gt.u32 	%p165, %r3, 15;
	cvt.u32.u16 	%r413, %rs4;
	add.s32 	%r414, %r65, %r413;
	add.s32 	%r415, %r414, %r695;
	shl.b32 	%r416, %r415, 2;
	add.s32 	%r418, %r411, %r416;
	st.shared.u32 	[%r418+-4], %r61;
	bar.sync 	0;
	ld.shared.u32 	%r77, [%r2];
	shr.u32 	%r78, %r77, 16;
	and.b32  	%r79, %r78, 15;
	@%p165 bra 	$L__BB3_86;
	mov.b16 	%rs17, 0;
	st.shared.u16 	[%r6], %rs17;
$L__BB3_86:
	setp.gt.u32 	%p166, %r141, 31;
	setp.gt.u32 	%p167, %r3, 15;
	or.pred  	%p168, %p166, %p167;
	@%p168 bra 	$L__BB3_88;
	mov.b16 	%rs18, 0;
	st.shared.u16 	[%r14], %rs18;
$L__BB3_88:
	bar.sync 	0;
	and.b32  	%r419, %r78, 1;
	setp.eq.b32 	%p169, %r419, 1;
	mov.b32 	%r420, -1;
	vote.sync.ballot.b32 	%r421, %p169, %r420;
	setp.eq.s32 	%p171, %r419, 0;
	selp.s32 	%r422, -1, 0, %p171;
	xor.b32  	%r423, %r421, %r422;
	and.b32  	%r424, %r78, 2;
	shr.u32 	%r425, %r78, 1;
	and.b32  	%r426, %r425, 1;
	setp.eq.b32 	%p172, %r426, 1;
	vote.sync.ballot.b32 	%r427, %p172, %r420;
	setp.eq.s32 	%p174, %r424, 0;
	selp.s32 	%r428, -1, 0, %p174;
	xor.b32  	%r429, %r427, %r428;
	and.b32  	%r430, %r429, %r423;
	and.b32  	%r431, %r78, 4;
	shr.u32 	%r432, %r78, 2;
	and.b32  	%r433, %r432, 1;
	setp.eq.b32 	%p175, %r433, 1;
	vote.sync.ballot.b32 	%r434, %p175, %r420;
	setp.eq.s32 	%p177, %r431, 0;
	selp.s32 	%r435, -1, 0, %p177;
	xor.b32  	%r436, %r434, %r435;
	and.b32  	%r437, %r436, %r430;
	and.b32  	%r438, %r78, 8;
	shr.u32 	%r439, %r78, 3;
	and.b32  	%r440, %r439, 1;
	setp.eq.b32 	%p178, %r440, 1;
	vote.sync.ballot.b32 	%r441, %p178, %r420;
	setp.eq.s32 	%p180, %r438, 0;
	selp.s32 	%r442, -1, 0, %p180;
	xor.b32  	%r443, %r441, %r442;
	and.b32  	%r80, %r443, %r437;
	and.b32  	%r444, %r80, %r7;
	popc.b32 	%r81, %r444;
	setp.ne.s32 	%p181, %r81, 1;
	add.s32 	%r445, %r5, %r79;
	shl.b32 	%r446, %r445, 1;
	add.s32 	%r448, %r411, %r446;
	add.s32 	%r82, %r448, 1024;
	@%p181 bra 	$L__BB3_90;
	popc.b32 	%r449, %r80;
	st.shared.u16 	[%r82], %r449;
$L__BB3_90:
	setp.lt.u32 	%p182, %r3, 8;
	bar.sync 	0;
	@%p182 bra 	$L__BB3_93;
	setp.gt.u32 	%p183, %r3, 15;
	@%p183 bra 	$L__BB3_94;
	ld.shared.u16 	%r696, [%r18+16];
	bra.uni 	$L__BB3_94;
$L__BB3_93:
	ld.shared.u16 	%r696, [%r18+256];
$L__BB3_94:
	setp.lt.u32 	%p184, %r3, 8;
	bar.sync 	0;
	shfl.sync.idx.b32	%r451|%p185, %r696, %r8, 31, -1;
	selp.b32 	%r452, %r451, 0, %p2;
	add.s32 	%r453, %r452, %r696;
	shfl.sync.idx.b32	%r454|%p186, %r453, %r9, 31, -1;
	setp.lt.u32 	%p187, %r9, 6;
	setp.gt.u32 	%p188, %r3, 9;
	selp.b32 	%r455, %r454, 0, %p188;
	selp.b32 	%r456, %r454, %r455, %p187;
	add.s32 	%r457, %r453, %r456;
	shfl.sync.idx.b32	%r458|%p189, %r457, %r10, 31, -1;
	selp.b32 	%r459, %r458, 0, %p4;
	add.s32 	%r700, %r457, %r459;
	@%p184 bra 	$L__BB3_97;
	setp.gt.u32 	%p190, %r3, 15;
	@%p190 bra 	$L__BB3_98;
	st.shared.u16 	[%r18+16], %r700;
	bra.uni 	$L__BB3_98;
$L__BB3_97:
	st.shared.u16 	[%r18+256], %r700;
$L__BB3_98:
	setp.ne.s32 	%p191, %r4, 7;
	bar.sync 	0;
	@%p191 bra 	$L__BB3_103;
	setp.gt.u32 	%p192, %r3, 15;
	mov.b32 	%r697, 0;
	@%p192 bra 	$L__BB3_101;
	ld.shared.u16 	%r697, [%r14+-32];
$L__BB3_101:
	setp.gt.u32 	%p193, %r3, 7;
	setp.gt.u32 	%p194, %r3, 3;
	setp.gt.u32 	%p195, %r3, 1;
	setp.eq.s32 	%p196, %r3, 0;
	setp.gt.u32 	%p197, %r3, 15;
	shfl.sync.idx.b32	%r461|%p198, %r697, %r8, 31, -1;
	selp.b32 	%r462, 0, %r461, %p196;
	shfl.sync.idx.b32	%r463|%p199, %r462, %r8, 31, -1;
	add.s32 	%r464, %r463, %r461;
	selp.b32 	%r465, 0, %r464, %p196;
	shfl.sync.idx.b32	%r466|%p200, %r465, %r9, 31, -1;
	selp.b32 	%r467, %r466, 0, %p195;
	add.s32 	%r468, %r465, %r467;
	shfl.sync.idx.b32	%r469|%p201, %r468, %r10, 31, -1;
	selp.b32 	%r470, %r469, 0, %p194;
	add.s32 	%r471, %r468, %r470;
	shfl.sync.idx.b32	%r472|%p202, %r471, %r11, 31, -1;
	selp.b32 	%r473, %r472, 0, %p193;
	add.s32 	%r700, %r471, %r473;
	@%p197 bra 	$L__BB3_103;
	st.shared.u16 	[%r14], %r700;
$L__BB3_103:
	setp.lt.u32 	%p203, %r141, 32;
	bar.sync 	0;
	shl.b32 	%r475, %r79, 1;
	mov.u32 	%r476, _ZZ9RadixSortPjE3lds;
	add.s32 	%r477, %r476, %r475;
	ld.shared.u16 	%rs5, [%r477+1280];
	mov.b32 	%r699, 0;
	@%p203 bra 	$L__BB3_105;
	ld.shared.u16 	%r699, [%r82+-32];
$L__BB3_105:
	setp.gt.u32 	%p204, %r3, 15;
	cvt.u32.u16 	%r478, %rs5;
	add.s32 	%r479, %r81, %r478;
	add.s32 	%r480, %r479, %r699;
	shl.b32 	%r481, %r480, 2;
	add.s32 	%r483, %r476, %r481;
	st.shared.u32 	[%r483+-4], %r77;
	bar.sync 	0;
	ld.shared.u32 	%r93, [%r2];
	shr.u32 	%r94, %r93, 20;
	and.b32  	%r95, %r94, 15;
	@%p204 bra 	$L__BB3_107;
	mov.b16 	%rs19, 0;
	st.shared.u16 	[%r6], %rs19;
$L__BB3_107:
	setp.gt.u32 	%p205, %r141, 31;
	setp.gt.u32 	%p206, %r3, 15;
	or.pred  	%p207, %p205, %p206;
	@%p207 bra 	$L__BB3_109;
	mov.b16 	%rs20, 0;
	st.shared.u16 	[%r14], %rs20;
$L__BB3_109:
	bar.sync 	0;
	and.b32  	%r484, %r94, 1;
	setp.eq.b32 	%p208, %r484, 1;
	mov.b32 	%r485, -1;
	vote.sync.ballot.b32 	%r486, %p208, %r485;
	setp.eq.s32 	%p210, %r484, 0;
	selp.s32 	%r487, -1, 0, %p210;
	xor.b32  	%r488, %r486, %r487;
	and.b32  	%r489, %r94, 2;
	shr.u32 	%r490, %r94, 1;
	and.b32  	%r491, %r490, 1;
	setp.eq.b32 	%p211, %r491, 1;
	vote.sync.ballot.b32 	%r492, %p211, %r485;
	setp.eq.s32 	%p213, %r489, 0;
	selp.s32 	%r493, -1, 0, %p213;
	xor.b32  	%r494, %r492, %r493;
	and.b32  	%r495, %r494, %r488;
	and.b32  	%r496, %r94, 4;
	shr.u32 	%r497, %r94, 2;
	and.b32  	%r498, %r497, 1;
	setp.eq.b32 	%p214, %r498, 1;
	vote.sync.ballot.b32 	%r499, %p214, %r485;
	setp.eq.s32 	%p216, %r496, 0;
	selp.s32 	%r500, -1, 0, %p216;
	xor.b32  	%r501, %r499, %r500;
	and.b32  	%r502, %r501, %r495;
	and.b32  	%r503, %r94, 8;
	shr.u32 	%r504, %r94, 3;
	and.b32  	%r505, %r504, 1;
	setp.eq.b32 	%p217, %r505, 1;
	vote.sync.ballot.b32 	%r506, %p217, %r485;
	setp.eq.s32 	%p219, %r503, 0;
	selp.s32 	%r507, -1, 0, %p219;
	xor.b32  	%r508, %r506, %r507;
	and.b32  	%r96, %r508, %r502;
	and.b32  	%r509, %r96, %r7;
	popc.b32 	%r97, %r509;
	setp.ne.s32 	%p220, %r97, 1;
	add.s32 	%r510, %r5, %r95;
	shl.b32 	%r511, %r510, 1;
	add.s32 	%r513, %r476, %r511;
	add.s32 	%r98, %r513, 1024;
	@%p220 bra 	$L__BB3_111;
	popc.b32 	%r514, %r96;
	st.shared.u16 	[%r98], %r514;
$L__BB3_111:
	setp.lt.u32 	%p221, %r3, 8;
	bar.sync 	0;
	@%p221 bra 	$L__BB3_114;
	setp.gt.u32 	%p222, %r3, 15;
	@%p222 bra 	$L__BB3_115;
	ld.shared.u16 	%r700, [%r18+16];
	bra.uni 	$L__BB3_115;
$L__BB3_114:
	ld.shared.u16 	%r700, [%r18+256];
$L__BB3_115:
	setp.lt.u32 	%p223, %r3, 8;
	bar.sync 	0;
	shfl.sync.idx.b32	%r516|%p224, %r700, %r8, 31, -1;
	selp.b32 	%r517, %r516, 0, %p2;
	add.s32 	%r518, %r517, %r700;
	shfl.sync.idx.b32	%r519|%p225, %r518, %r9, 31, -1;
	setp.lt.u32 	%p226, %r9, 6;
	setp.gt.u32 	%p227, %r3, 9;
	selp.b32 	%r520, %r519, 0, %p227;
	selp.b32 	%r521, %r519, %r520, %p226;
	add.s32 	%r522, %r518, %r521;
	shfl.sync.idx.b32	%r523|%p228, %r522, %r10, 31, -1;
	selp.b32 	%r524, %r523, 0, %p4;
	add.s32 	%r704, %r522, %r524;
	@%p223 bra 	$L__BB3_118;
	setp.gt.u32 	%p229, %r3, 15;
	@%p229 bra 	$L__BB3_119;
	st.shared.u16 	[%r18+16], %r704;
	bra.uni 	$L__BB3_119;
$L__BB3_118:
	st.shared.u16 	[%r18+256], %r704;
$L__BB3_119:
	setp.ne.s32 	%p230, %r4, 7;
	bar.sync 	0;
	@%p230 bra 	$L__BB3_124;
	setp.gt.u32 	%p231, %r3, 15;
	mov.b32 	%r701, 0;
	@%p231 bra 	$L__BB3_122;
	ld.shared.u16 	%r701, [%r14+-32];
$L__BB3_122:
	setp.gt.u32 	%p232, %r3, 7;
	setp.gt.u32 	%p233, %r3, 3;
	setp.gt.u32 	%p234, %r3, 1;
	setp.eq.s32 	%p235, %r3, 0;
	setp.gt.u32 	%p236, %r3, 15;
	shfl.sync.idx.b32	%r526|%p237, %r701, %r8, 31, -1;
	selp.b32 	%r527, 0, %r526, %p235;
	shfl.sync.idx.b32	%r528|%p238, %r527, %r8, 31, -1;
	add.s32 	%r529, %r528, %r526;
	selp.b32 	%r530, 0, %r529, %p235;
	shfl.sync.idx.b32	%r531|%p239, %r530, %r9, 31, -1;
	selp.b32 	%r532, %r531, 0, %p234;
	add.s32 	%r533, %r530, %r532;
	shfl.sync.idx.b32	%r534|%p240, %r533, %r10, 31, -1;
	selp.b32 	%r535, %r534, 0, %p233;
	add.s32 	%r536, %r533, %r535;
	shfl.sync.idx.b32	%r537|%p241, %r536, %r11, 31, -1;
	selp.b32 	%r538, %r537, 0, %p232;
	add.s32 	%r704, %r536, %r538;
	@%p236 bra 	$L__BB3_124;
	st.shared.u16 	[%r14], %r704;
$L__BB3_124:
	setp.lt.u32 	%p242, %r141, 32;
	bar.sync 	0;
	shl.b32 	%r540, %r95, 1;
	mov.u32 	%r541, _ZZ9RadixSortPjE3lds;
	add.s32 	%r542, %r541, %r540;
	ld.shared.u16 	%rs6, [%r542+1280];
	mov.b32 	%r703, 0;
	@%p242 bra 	$L__BB3_126;
	ld.shared.u16 	%r703, [%r98+-32];
$L__BB3_126:
	setp.gt.u32 	%p243, %r3, 15;
	cvt.u32.u16 	%r543, %rs6;
	add.s32 	%r544, %r97, %r543;
	add.s32 	%r545, %r544, %r703;
	shl.b32 	%r546, %r545, 2;
	add.s32 	%r548, %r541, %r546;
	st.shared.u32 	[%r548+-4], %r93;
	bar.sync 	0;
	ld.shared.u32 	%r109, [%r2];
	shr.u32 	%r110, %r109, 24;
	and.b32  	%r111, %r110, 15;
	@%p243 bra 	$L__BB3_128;
	mov.b16 	%rs21, 0;
	st.shared.u16 	[%r6], %rs21;
$L__BB3_128:
	setp.gt.u32 	%p244, %r141, 31;
	setp.gt.u32 	%p245, %r3, 15;
	or.pred  	%p246, %p244, %p245;
	@%p246 bra 	$L__BB3_130;
	mov.b16 	%rs22, 0;
	st.shared.u16 	[%r14], %rs22;
$L__BB3_130:
	bar.sync 	0;
	and.b32  	%r549, %r110, 1;
	setp.eq.b32 	%p247, %r549, 1;
	mov.b32 	%r550, -1;
	vote.sync.ballot.b32 	%r551, %p247, %r550;
	setp.eq.s32 	%p249, %r549, 0;
	selp.s32 	%r552, -1, 0, %p249;
	xor.b32  	%r553, %r551, %r552;
	and.b32  	%r554, %r110, 2;
	shr.u32 	%r555, %r110, 1;
	and.b32  	%r556, %r555, 1;
	setp.eq.b32 	%p250, %r556, 1;
	vote.sync.ballot.b32 	%r557, %p250, %r550;
	setp.eq.s32 	%p252, %r554, 0;
	selp.s32 	%r558, -1, 0, %p252;
	xor.b32  	%r559, %r557, %r558;
	and.b32  	%r560, %r559, %r553;
	and.b32  	%r561, %r110, 4;
	shr.u32 	%r562, %r110, 2;
	and.b32  	%r563, %r562, 1;
	setp.eq.b32 	%p253, %r563, 1;
	vote.sync.ballot.b32 	%r564, %p253, %r550;
	setp.eq.s32 	%p255, %r561, 0;
	selp.s32 	%r565, -1, 0, %p255;
	xor.b32  	%r566, %r564, %r565;
	and.b32  	%r567, %r566, %r560;
	and.b32  	%r568, %r110, 8;
	shr.u32 	%r569, %r110, 3;
	and.b32  	%r570, %r569, 1;
	setp.eq.b32 	%p256, %r570, 1;
	vote.sync.ballot.b32 	%r571, %p256, %r550;
	setp.eq.s32 	%p258, %r568, 0;
	selp.s32 	%r572, -1, 0, %p258;
	xor.b32  	%r573, %r571, %r572;
	and.b32  	%r112, %r573, %r567;
	and.b32  	%r574, %r112, %r7;
	popc.b32 	%r113, %r574;
	setp.ne.s32 	%p259, %r113, 1;
	add.s32 	%r575, %r5, %r111;
	shl.b32 	%r576, %r575, 1;
	add.s32 	%r578, %r541, %r576;
	add.s32 	%r114, %r578, 1024;
	@%p259 bra 	$L__BB3_132;
	popc.b32 	%r579, %r112;
	st.shared.u16 	[%r114], %r579;
$L__BB3_132:
	setp.lt.u32 	%p260, %r3, 8;
	bar.sync 	0;
	@%p260 bra 	$L__BB3_135;
	setp.gt.u32 	%p261, %r3, 15;
	@%p261 bra 	$L__BB3_136;
	ld.shared.u16 	%r704, [%r18+16];
	bra.uni 	$L__BB3_136;
$L__BB3_135:
	ld.shared.u16 	%r704, [%r18+256];
$L__BB3_136:
	setp.lt.u32 	%p262, %r3, 8;
	bar.sync 	0;
	shfl.sync.idx.b32	%r581|%p263, %r704, %r8, 31, -1;
	selp.b32 	%r582, %r581, 0, %p2;
	add.s32 	%r583, %r582, %r704;
	shfl.sync.idx.b32	%r584|%p264, %r583, %r9, 31, -1;
	setp.lt.u32 	%p265, %r9, 6;
	setp.gt.u32 	%p266, %r3, 9;
	selp.b32 	%r585, %r584, 0, %p266;
	selp.b32 	%r586, %r584, %r585, %p265;
	add.s32 	%r587, %r583, %r586;
	shfl.sync.idx.b32	%r588|%p267, %r587, %r10, 31, -1;
	selp.b32 	%r589, %r588, 0, %p4;
	add.s32 	%r708, %r587, %r589;
	@%p262 bra 	$L__BB3_139;
	setp.gt.u32 	%p268, %r3, 15;
	@%p268 bra 	$L__BB3_140;
	st.shared.u16 	[%r18+16], %r708;
	bra.uni 	$L__BB3_140;
$L__BB3_139:
	st.shared.u16 	[%r18+256], %r708;
$L__BB3_140:
	setp.ne.s32 	%p269, %r4, 7;
	bar.sync 	0;
	@%p269 bra 	$L__BB3_145;
	setp.gt.u32 	%p270, %r3, 15;
	mov.b32 	%r705, 0;
	@%p270 bra 	$L__BB3_143;
	ld.shared.u16 	%r705, [%r14+-32];
$L__BB3_143:
	setp.gt.u32 	%p271, %r3, 7;
	setp.gt.u32 	%p272, %r3, 3;
	setp.gt.u32 	%p273, %r3, 1;
	setp.eq.s32 	%p274, %r3, 0;
	setp.gt.u32 	%p275, %r3, 15;
	shfl.sync.idx.b32	%r591|%p276, %r705, %r8, 31, -1;
	selp.b32 	%r592, 0, %r591, %p274;
	shfl.sync.idx.b32	%r593|%p277, %r592, %r8, 31, -1;
	add.s32 	%r594, %r593, %r591;
	selp.b32 	%r595, 0, %r594, %p274;
	shfl.sync.idx.b32	%r596|%p278, %r595, %r9, 31, -1;
	selp.b32 	%r597, %r596, 0, %p273;
	add.s32 	%r598, %r595, %r597;
	shfl.sync.idx.b32	%r599|%p279, %r598, %r10, 31, -1;
	selp.b32 	%r600, %r599, 0, %p272;
	add.s32 	%r601, %r598, %r600;
	shfl.sync.idx.b32	%r602|%p280, %r601, %r11, 31, -1;
	selp.b32 	%r603, %r602, 0, %p271;
	add.s32 	%r708, %r601, %r603;
	@%p275 bra 	$L__BB3_145;
	st.shared.u16 	[%r14], %r708;
$L__BB3_145:
	setp.lt.u32 	%p281, %r141, 32;
	bar.sync 	0;
	shl.b32 	%r605, %r111, 1;
	mov.u32 	%r606, _ZZ9RadixSortPjE3lds;
	add.s32 	%r607, %r606, %r605;
	ld.shared.u16 	%rs7, [%r607+1280];
	mov.b32 	%r707, 0;
	@%p281 bra 	$L__BB3_147;
	ld.shared.u16 	%r707, [%r114+-32];
$L__BB3_147:
	setp.gt.u32 	%p282, %r3, 15;
	cvt.u32.u16 	%r608, %rs7;
	add.s32 	%r609, %r113, %r608;
	add.s32 	%r610, %r609, %r707;
	shl.b32 	%r611, %r610, 2;
	add.s32 	%r613, %r606, %r611;
	st.shared.u32 	[%r613+-4], %r109;
	bar.sync 	0;
	ld.shared.u32 	%r125, [%r2];
	shr.u32 	%r126, %r125, 28;
	@%p282 bra 	$L__BB3_149;
	mov.b16 	%rs23, 0;
	st.shared.u16 	[%r6], %rs23;
$L__BB3_149:
	setp.gt.u32 	%p283, %r141, 31;
	setp.gt.u32 	%p284, %r3, 15;
	or.pred  	%p285, %p283, %p284;
	@%p285 bra 	$L__BB3_151;
	mov.b16 	%rs24, 0;
	st.shared.u16 	[%r14], %rs24;
$L__BB3_151:
	bar.sync 	0;
	and.b32  	%r614, %r126, 1;
	setp.eq.b32 	%p286, %r614, 1;
	mov.b32 	%r615, -1;
	vote.sync.ballot.b32 	%r616, %p286, %r615;
	setp.eq.s32 	%p288, %r614, 0;
	selp.s32 	%r617, -1, 0, %p288;
	xor.b32  	%r618, %r616, %r617;
	and.b32  	%r619, %r126, 2;
	shr.u32 	%r620, %r126, 1;
	and.b32  	%r621, %r620, 1;
	setp.eq.b32 	%p289, %r621, 1;
	vote.sync.ballot.b32 	%r622, %p289, %r615;
	setp.eq.s32 	%p291, %r619, 0;
	selp.s32 	%r623, -1, 0, %p291;
	xor.b32  	%r624, %r622, %r623;
	and.b32  	%r625, %r624, %r618;
	and.b32  	%r626, %r126, 4;
	shr.u32 	%r627, %r126, 2;
	and.b32  	%r628, %r627, 1;
	setp.eq.b32 	%p292, %r628, 1;
	vote.sync.ballot.b32 	%r629, %p292, %r615;
	setp.eq.s32 	%p294, %r626, 0;
	selp.s32 	%r630, -1, 0, %p294;
	xor.b32  	%r631, %r629, %r630;
	and.b32  	%r632, %r631, %r625;
	and.b32  	%r633, %r126, 8;
	shr.u32 	%r634, %r126, 3;
	and.b32  	%r635, %r634, 1;
	setp.eq.b32 	%p295, %r635, 1;
	vote.sync.ballot.b32 	%r636, %p295, %r615;
	setp.eq.s32 	%p297, %r633, 0;
	selp.s32 	%r637, -1, 0, %p297;
	xor.b32  	%r638, %r636, %r637;
	and.b32  	%r127, %r638, %r632;
	and.b32  	%r639, %r127, %r7;
	popc.b32 	%r128, %r639;
	setp.ne.s32 	%p298, %r128, 1;
	add.s32 	%r640, %r5, %r126;
	shl.b32 	%r641, %r640, 1;
	add.s32 	%r643, %r606, %r641;
	add.s32 	%r129, %r643, 1024;
	@%p298 bra 	$L__BB3_153;
	popc.b32 	%r644, %r127;
	st.shared.u16 	[%r129], %r644;
$L__BB3_153:
	setp.lt.u32 	%p299, %r3, 8;
	bar.sync 	0;
	@%p299 bra 	$L__BB3_156;
	setp.gt.u32 	%p300, %r3, 15;
	@%p300 bra 	$L__BB3_157;
	ld.shared.u16 	%r708, [%r18+16];
	bra.uni 	$L__BB3_157;
$L__BB3_156:
	ld.shared.u16 	%r708, [%r18+256];
$L__BB3_157:
	setp.lt.u32 	%p301, %r3, 8;
	bar.sync 	0;
	shfl.sync.idx.b32	%r646|%p302, %r708, %r8, 31, -1;
	selp.b32 	%r647, %r646, 0, %p2;
	add.s32 	%r648, %r647, %r708;
	shfl.sync.idx.b32	%r649|%p303, %r648, %r9, 31, -1;
	setp.lt.u32 	%p304, %r9, 6;
	setp.gt.u32 	%p305, %r3, 9;
	selp.b32 	%r650, %r649, 0, %p305;
	selp.b32 	%r651, %r649, %r650, %p304;
	add.s32 	%r652, %r648, %r651;
	shfl.sync.idx.b32	%r653|%p306, %r652, %r10, 31, -1;
	selp.b32 	%r654, %r653, 0, %p4;
	add.s32 	%r133, %r652, %r654;
	@%p301 bra 	$L__BB3_160;
	setp.gt.u32 	%p307, %r3, 15;
	@%p307 bra 	$L__BB3_161;
	st.shared.u16 	[%r18+16], %r133;
	bra.uni 	$L__BB3_161;
$L__BB3_160:
	st.shared.u16 	[%r18+256], %r133;
$L__BB3_161:
	setp.ne.s32 	%p308, %r4, 7;
	bar.sync 	0;
	@%p308 bra 	$L__BB3_166;
	setp.gt.u32 	%p309, %r3, 15;
	mov.b32 	%r709, 0;
	@%p309 bra 	$L__BB3_164;
	ld.shared.u16 	%r709, [%r14+-32];
$L__BB3_164:
	setp.gt.u32 	%p310, %r3, 7;
	setp.gt.u32 	%p311, %r3, 3;
	setp.gt.u32 	%p312, %r3, 1;
	setp.eq.s32 	%p313, %r3, 0;
	setp.gt.u32 	%p314, %r3, 15;
	shfl.sync.idx.b32	%r656|%p315, %r709, %r8, 31, -1;
	selp.b32 	%r657, 0, %r656, %p313;
	shfl.sync.idx.b32	%r658|%p316, %r657, %r8, 31, -1;
	add.s32 	%r659, %r658, %r656;
	selp.b32 	%r660, 0, %r659, %p313;
	shfl.sync.idx.b32	%r661|%p317, %r660, %r9, 31, -1;
	selp.b32 	%r662, %r661, 0, %p312;
	add.s32 	%r663, %r660, %r662;
	shfl.sync.idx.b32	%r664|%p318, %r663, %r10, 31, -1;
	selp.b32 	%r665, %r664, 0, %p311;
	add.s32 	%r666, %r663, %r665;
	shfl.sync.idx.b32	%r667|%p319, %r666, %r11, 31, -1;
	selp.b32 	%r668, %r667, 0, %p310;
	add.s32 	%r136, %r666, %r668;
	@%p314 bra 	$L__BB3_166;
	st.shared.u16 	[%r14], %r136;
$L__BB3_166:
	setp.lt.u32 	%p320, %r141, 32;
	bar.sync 	0;
	shl.b32 	%r670, %r126, 1;
	add.s32 	%r672, %r606, %r670;
	ld.shared.u16 	%rs8, [%r672+1280];
	mov.b32 	%r710, 0;
	@%p320 bra 	$L__BB3_168;
	ld.shared.u16 	%r710, [%r129+-32];
$L__BB3_168:
	cvt.u32.u16 	%r673, %rs8;
	add.s32 	%r674, %r128, %r673;
	add.s32 	%r675, %r674, %r710;
	shl.b32 	%r676, %r675, 2;
	add.s32 	%r678, %r606, %r676;
	st.shared.u32 	[%r678+-4], %r125;
	bar.sync 	0;
	ld.shared.u32 	%r679, [%r2];
	st.global.u32 	[%rd1], %r679;
	ret;

}
	// .globl	_Z16MergeSortedArrayPj
.visible .entry _Z16MergeSortedArrayPj(
	.param .u64 .ptr .align 1 _Z16MergeSortedArrayPj_param_0
)
{
	.reg .b32 	%r<88>;
	.reg .b64 	%rd<5>;
	// demoted variable
	.shared .align 4 .b8 _ZZ16MergeSortedArrayPjE3lds[2048];
	ld.param.u64 	%rd1, [_Z16MergeSortedArrayPj_param_0];
	cvta.to.global.u64 	%rd2, %rd1;
	mov.u32 	%r1, %tid.x;
	mul.wide.u32 	%rd3, %r1, 4;
	add.s64 	%rd4, %rd2, %rd3;
	ld.global.u32 	%r2, [%rd4];
	shl.b32 	%r3, %r1, 2;
	mov.u32 	%r4, _ZZ16MergeSortedArrayPjE3lds;
	add.s32 	%r5, %r4, %r3;
	st.shared.u32 	[%r5], %r2;
	ld.global.u32 	%r6, [%rd4+1024];
	sub.s32 	%r7, %r4, %r3;
	st.shared.u32 	[%r7+2044], %r6;
	bar.sync 	0;
	shl.b32 	%r8, %r1, 1;
	and.b32  	%r9, %r8, 1536;
	and.b32  	%r10, %r1, 255;
	or.b32  	%r11, %r9, %r10;
	shl.b32 	%r12, %r11, 2;
	add.s32 	%r13, %r4, %r12;
	ld.shared.u32 	%r14, [%r13];
	ld.shared.u32 	%r15, [%r13+1024];
	min.u32 	%r16, %r14, %r15;
	max.u32 	%r17, %r14, %r15;
	bar.sync 	0;
	st.shared.u32 	[%r13], %r16;
	st.shared.u32 	[%r13+1024], %r17;
	bar.sync 	0;
	and.b32  	%r18, %r8, 1792;
	and.b32  	%r19, %r1, 127;
	or.b32  	%r20, %r18, %r19;
	shl.b32 	%r21, %r20, 2;
	add.s32 	%r22, %r4, %r21;
	ld.shared.u32 	%r23, [%r22];
	ld.shared.u32 	%r24, [%r22+512];
	min.u32 	%r25, %r23, %r24;
	max.u32 	%r26, %r23, %r24;
	bar.sync 	0;
	st.shared.u32 	[%r22], %r25;
	st.shared.u32 	[%r22+512], %r26;
	bar.sync 	0;
	and.b32  	%r27, %r8, 1920;
	and.b32  	%r28, %r1, 63;
	or.b32  	%r29, %r27, %r28;
	shl.b32 	%r30, %r29, 2;
	add.s32 	%r31, %r4, %r30;
	ld.shared.u32 	%r32, [%r31];
	ld.shared.u32 	%r33, [%r31+256];
	min.u32 	%r34, %r32, %r33;
	max.u32 	%r35, %r32, %r33;
	bar.sync 	0;
	st.shared.u32 	[%r31], %r34;
	st.shared.u32 	[%r31+256], %r35;
	bar.sync 	0;
	and.b32  	%r36, %r8, 1984;
	and.b32  	%r37, %r1, 31;
	or.b32  	%r38, %r36, %r37;
	shl.b32 	%r39, %r38, 2;
	add.s32 	%r40, %r4, %r39;
	ld.shared.u32 	%r41, [%r40];
	ld.shared.u32 	%r42, [%r40+128];
	min.u32 	%r43, %r41, %r42;
	max.u32 	%r44, %r41, %r42;
	bar.sync 	0;
	st.shared.u32 	[%r40], %r43;
	st.shared.u32 	[%r40+128], %r44;
	bar.sync 	0;
	and.b32  	%r45, %r8, 2016;
	and.b32  	%r46, %r1, 15;
	or.b32  	%r47, %r45, %r46;
	shl.b32 	%r48, %r47, 2;
	add.s32 	%r49, %r4, %r48;
	ld.shared.u32 	%r50, [%r49];
	ld.shared.u32 	%r51, [%r49+64];
	min.u32 	%r52, %r50, %r51;
	max.u32 	%r53, %r50, %r51;
	bar.sync 	0;
	st.shared.u32 	[%r49], %r52;
	st.shared.u32 	[%r49+64], %r53;
	bar.sync 	0;
	and.b32  	%r54, %r8, 2032;
	and.b32  	%r55, %r1, 7;
	or.b32  	%r56, %r54, %r55;
	shl.b32 	%r57, %r56, 2;
	add.s32 	%r58, %r4, %r57;
	ld.shared.u32 	%r59, [%r58];
	ld.shared.u32 	%r60, [%r58+32];
	min.u32 	%r61, %r59, %r60;
	max.u32 	%r62, %r59, %r60;
	bar.sync 	0;
	st.shared.u32 	[%r58], %r61;
	st.shared.u32 	[%r58+32], %r62;
	bar.sync 	0;
	and.b32  	%r63, %r8, 2040;
	and.b32  	%r64, %r1, 3;
	or.b32  	%r65, %r63, %r64;
	shl.b32 	%r66, %r65, 2;
	add.s32 	%r67, %r4, %r66;
	ld.shared.u32 	%r68, [%r67];
	ld.shared.u32 	%r69, [%r67+16];
	min.u32 	%r70, %r68, %r69;
	max.u32 	%r71, %r68, %r69;
	bar.sync 	0;
	st.shared.u32 	[%r67], %r70;
	st.shared.u32 	[%r67+16], %r71;
	bar.sync 	0;
	and.b32  	%r72, %r8, 2044;
	and.b32  	%r73, %r1, 1;
	or.b32  	%r74, %r72, %r73;
	shl.b32 	%r75, %r74, 2;
	add.s32 	%r76, %r4, %r75;
	ld.shared.u32 	%r77, [%r76];
	ld.shared.u32 	%r78, [%r76+8];
	min.u32 	%r79, %r77, %r78;
	max.u32 	%r80, %r77, %r78;
	bar.sync 	0;
	st.shared.u32 	[%r76], %r79;
	st.shared.u32 	[%r76+8], %r80;
	bar.sync 	0;
	add.s32 	%r81, %r5, %r3;
	ld.shared.u32 	%r82, [%r81];
	ld.shared.u32 	%r83, [%r81+4];
	min.u32 	%r84, %r82, %r83;
	max.u32 	%r85, %r82, %r83;
	bar.sync 	0;
	st.shared.u32 	[%r81], %r84;
	st.shared.u32 	[%r81+4], %r85;
	bar.sync 	0;
	ld.shared.u32 	%r86, [%r5];
	st.global.u32 	[%rd4], %r86;
	ld.shared.u32 	%r87, [%r5+1024];
	st.global.u32 	[%rd4+1024], %r87;
	ret;

}


// ===== COMPILED SASS (sm_100) =====

	.target	sm_100

	.elftype	@"ET_EXEC"


//--------------------- .note.nv.tkinfo           --------------------------
	.section	.note.nv.tkinfo,"",@"SHT_NOTE"
	.sectionflags	@"SHF_NOTE_NV_TKINFO"
	.tkinfo
        /*0018*/ 	.word	0x00000002
        /*0030*/ 	.string	""
        /*0030*/ 	.string	"ptxas"
        /*0030*/ 	.string	"Cuda compilation tools, release 13.0, V13.0.88"
        /*0030*/ 	.string	"Build cuda_13.0.r13.0/compiler.36424714_0"
        /*0030*/ 	.string	"-arch sm_100 -m 64 "



//--------------------- .note.nv.cuinfo           --------------------------
	.section	.note.nv.cuinfo,"",@"SHT_NOTE"
	.sectionflags	@"SHF_NOTE_NV_CUINFO"
        /*0018*/ 	.short	0x0002
        /*001a*/ 	.short	0x0064
        /*001c*/ 	.short	0x0082
	.zero		2


//--------------------- .nv.info                  --------------------------
	.section	.nv.info,"",@"SHT_CUDA_INFO"
	.align	4


	//----- nvinfo : EIATTR_REGCOUNT
	.align		4
        /*0000*/ 	.byte	0x04, 0x2f
        /*0002*/ 	.short	(.L_1 - .L_0)
	.align		4
.L_0:
        /*0004*/ 	.word	index@(_Z9HistogramPiS_S_)
        /*0008*/ 	.word	0x0000000c


	//----- nvinfo : EIATTR_FRAME_SIZE
	.align		4
.L_1:
        /*000c*/ 	.byte	0x04, 0x11
        /*000e*/ 	.short	(.L_3 - .L_2)
	.align		4
.L_2:
        /*0010*/ 	.word	index@(_Z9HistogramPiS_S_)
        /*0014*/ 	.word	0x00000000


	//----- nvinfo : EIATTR_REGCOUNT
	.align		4
.L_3:
        /*0018*/ 	.byte	0x04, 0x2f
        /*001a*/ 	.short	(.L_5 - .L_4)
	.align		4
.L_4:
        /*001c*/ 	.word	index@(_Z12PrefixScan16Pi)
        /*0020*/ 	.word	0x0000000e


	//----- nvinfo : EIATTR_FRAME_SIZE
	.align		4
.L_5:
        /*0024*/ 	.byte	0x04, 0x11
        /*0026*/ 	.short	(.L_7 - .L_6)
	.align		4
.L_6:
        /*0028*/ 	.word	index@(_Z12PrefixScan16Pi)
        /*002c*/ 	.word	0x00000000


	//----- nvinfo : EIATTR_REGCOUNT
	.align		4
.L_7:
        /*0030*/ 	.byte	0x04, 0x2f
        /*0032*/ 	.short	(.L_9 - .L_8)
	.align		4
.L_8:
        /*0034*/ 	.word	index@(_Z7ReorderPiS_S_S_)
        /*0038*/ 	.word	0x0000000e


	//----- nvinfo : EIATTR_FRAME_SIZE
	.align		4
.L_9:
        /*003c*/ 	.byte	0x04, 0x11
        /*003e*/ 	.short	(.L_11 - .L_10)
	.align		4
.L_10:
        /*0040*/ 	.word	index@(_Z7ReorderPiS_S_S_)
        /*0044*/ 	.word	0x00000000


	//----- nvinfo : EIATTR_REGCOUNT
	.align		4
.L_11:
        /*0048*/ 	.byte	0x04, 0x2f
        /*004a*/ 	.short	(.L_13 - .L_12)
	.align		4
.L_12:
        /*004c*/ 	.word	index@(_Z9RadixSortPj)
        /*0050*/ 	.word	0x00000020


	//----- nvinfo : EIATTR_FRAME_SIZE
	.align		4
.L_13:
        /*0054*/ 	.byte	0x04, 0x11
        /*0056*/ 	.short	(.L_15 - .L_14)
	.align		4
.L_14:
        /*0058*/ 	.word	index@(_Z9RadixSortPj)
        /*005c*/ 	.word	0x00000000


	//----- nvinfo : EIATTR_REGCOUNT
	.align		4
.L_15:
        /*0060*/ 	.byte	0x04, 0x2f
        /*0062*/ 	.short	(.L_17 - .L_16)
	.align		4
.L_16:
        /*0064*/ 	.word	index@(_Z16MergeSortedArrayPj)
        /*0068*/ 	.word	0x00000012


	//----- nvinfo : EIATTR_FRAME_SIZE
	.align		4
.L_17:
        /*006c*/ 	.byte	0x04, 0x11
        /*006e*/ 	.short	(.L_19 - .L_18)
	.align		4
.L_18:
        /*0070*/ 	.word	index@(_Z16MergeSortedArrayPj)
        /*0074*/ 	.word	0x00000000


	//----- nvinfo : EIATTR_MIN_STACK_SIZE
	.align		4
.L_19:
        /*0078*/ 	.byte	0x04, 0x12
        /*007a*/ 	.short	(.L_21 - .L_20)
	.align		4
.L_20:
        /*007c*/ 	.word	index@(_Z16MergeSortedArrayPj)
        /*0080*/ 	.word	0x00000000


	//----- nvinfo : EIATTR_MIN_STACK_SIZE
	.align		4
.L_21:
        /*0084*/ 	.byte	0x04, 0x12
        /*0086*/ 	.short	(.L_23 - .L_22)
	.align		4
.L_22:
        /*0088*/ 	.word	index@(_Z9RadixSortPj)
        /*008c*/ 	.word	0x00000000


	//----- nvinfo : EIATTR_MIN_STACK_SIZE
	.align		4
.L_23:
        /*0090*/ 	.byte	0x04, 0x12
        /*0092*/ 	.short	(.L_25 - .L_24)
	.align		4
.L_24:
        /*0094*/ 	.word	index@(_Z7ReorderPiS_S_S_)
        /*0098*/ 	.word	0x00000000


	//----- nvinfo : EIATTR_MIN_STACK_SIZE
	.align		4
.L_25:
        /*009c*/ 	.byte	0x04, 0x12
        /*009e*/ 	.short	(.L_27 - .L_26)
	.align		4
.L_26:
        /*00a0*/ 	.word	index@(_Z12PrefixScan16Pi)
        /*00a4*/ 	.word	0x00000000


	//----- nvinfo : EIATTR_MIN_STACK_SIZE
	.align		4
.L_27:
        /*00a8*/ 	.byte	0x04, 0x12
        /*00aa*/ 	.short	(.L_29 - .L_28)
	.align		4
.L_28:
        /*00ac*/ 	.word	index@(_Z9HistogramPiS_S_)
        /*00b0*/ 	.word	0x00000000
.L_29:


//--------------------- .nv.compat                --------------------------
	.section	.nv.compat,"",@"SHT_CUDA_COMPAT_INFO"
	.align	4
        /*0000*/ 	.byte	0x02, 0x09, 0x00, 0x00, 0x02, 0x02, 0x01, 0x00, 0x02, 0x05, 0x05, 0x00, 0x03, 0x07, 0x01, 0x01
        /*0010*/ 	.byte	0x02, 0x03, 0x00, 0x00, 0x02, 0x06, 0x01, 0x00, 0x04, 0x0b, 0x08, 0x00, 0x09, 0x00, 0x00, 0x00
        /*0020*/ 	.byte	0x00, 0x00, 0x00, 0x00


//--------------------- .nv.info._Z16MergeSortedArrayPj --------------------------
	.section	.nv.info._Z16MergeSortedArrayPj,"",@"SHT_CUDA_INFO"
	.sectionflags	@""
	.align	4


	//----- nvinfo : EIATTR_CUDA_API_VERSION
	.align		4
        /*0000*/ 	.byte	0x04, 0x37
        /*0002*/ 	.short	(.L_31 - .L_30)
.L_30:
        /*0004*/ 	.word	0x00000082


	//----- nvinfo : EIATTR_KPARAM_INFO
	.align		4
.L_31:
        /*0008*/ 	.byte	0x04, 0x17
        /*000a*/ 	.short	(.L_33 - .L_32)
.L_32:
        /*000c*/ 	.word	0x00000000
        /*0010*/ 	.short	0x0000
        /*0012*/ 	.short	0x0000
        /*0014*/ 	.byte	0x00, 0xf5, 0x21, 0x00


	//----- nvinfo : EIATTR_SPARSE_MMA_MASK
	.align		4
.L_33:
        /*0018*/ 	.byte	0x03, 0x50
        /*001a*/ 	.short	0x0000


	//----- nvinfo : EIATTR_MAXREG_COUNT
	.align		4
        /*001c*/ 	.byte	0x03, 0x1b
        /*001e*/ 	.short	0x00ff


	//----- nvinfo : EIATTR_NUM_BARRIERS
	.align		4
        /*0020*/ 	.byte	0x02, 0x4c
        /*0022*/ 	.byte	0x01
	.zero		1


	//----- nvinfo : EIATTR_MERCURY_ISA_VERSION
	.align		4
        /*0024*/ 	.byte	0x03, 0x5f
        /*0026*/ 	.short	0x0101


	//----- nvinfo : EIATTR_VRC_CTA_INIT_COUNT
	.align		4
        /*0028*/ 	.byte	0x02, 0x4a
	.zero		1
	.zero		1


	//----- nvinfo : EIATTR_EXIT_INSTR_OFFSETS
	.align		4
        /*002c*/ 	.byte	0x04, 0x1c
        /*002e*/ 	.short	(.L_35 - .L_34)


	//   ....[0]....
.L_34:
        /*0030*/ 	.word	0x00000750


	//----- nvinfo : EIATTR_CBANK_PARAM_SIZE
	.align		4
.L_35:
        /*0034*/ 	.byte	0x03, 0x19
        /*0036*/ 	.short	0x0008


	//----- nvinfo : EIATTR_PARAM_CBANK
	.align		4
        /*0038*/ 	.byte	0x04, 0x0a
        /*003a*/ 	.short	(.L_37 - .L_36)
	.align		4
.L_36:
        /*003c*/ 	.word	index@(.nv.constant0._Z16MergeSortedArrayPj)
        /*0040*/ 	.short	0x0380
        /*0042*/ 	.short	0x0008


	//----- nvinfo : EIATTR_SW_WAR
	.align		4
.L_37:
        /*0044*/ 	.byte	0x04, 0x36
        /*0046*/ 	.short	(.L_39 - .L_38)
.L_38:
        /*0048*/ 	.word	0x00000008
.L_39:


//--------------------- .nv.info._Z9RadixSortPj   --------------------------
	.section	.nv.info._Z9RadixSortPj,"",@"SHT_CUDA_INFO"
	.sectionflags	@""
	.align	4


	//----- nvinfo : EIATTR_CUDA_API_VERSION
	.align		4
        /*0000*/ 	.byte	0x04, 0x37
        /*0002*/ 	.short	(.L_41 - .L_40)
.L_40:
        /*0004*/ 	.word	0x00000082


	//----- nvinfo : EIATTR_KPARAM_INFO
	.align		4
.L_41:
        /*0008*/ 	.byte	0x04, 0x17
        /*000a*/ 	.short	(.L_43 - .L_42)
.L_42:
        /*000c*/ 	.word	0x00000000
        /*0010*/ 	.short	0x0000
        /*0012*/ 	.short	0x0000
        /*0014*/ 	.byte	0x00, 0xf5, 0x21, 0x00


	//----- nvinfo : EIATTR_SPARSE_MMA_MASK
	.align		4
.L_43:
        /*0018*/ 	.byte	0x03, 0x50
        /*001a*/ 	.short	0x0000


	//----- nvinfo : EIATTR_MAXREG_COUNT
	.align		4
        /*001c*/ 	.byte	0x03, 0x1b
        /*001e*/ 	.short	0x00ff


	//----- nvinfo : EIATTR_NUM_BARRIERS
	.align		4
        /*0020*/ 	.byte	0x02, 0x4c
        /*0022*/ 	.byte	0x01
	.zero		1


	//----- nvinfo : EIATTR_MERCURY_ISA_VERSION
	.align		4
        /*0024*/ 	.byte	0x03, 0x5f
        /*0026*/ 	.short	0x0101


	//----- nvinfo : EIATTR_COOP_GROUP_MASK_REGIDS
	.align		4
        /*0028*/ 	.byte	0x04, 0x29
        /*002a*/ 	.short	(.L_45 - .L_44)


	//   ....[0]....
.L_44:
        /*002c*/ 	.word	0xffffffff


	//   ....[1]....
        /*0030*/ 	.word	0xffffffff


	//   ....[2]....
        /*0034*/ 	.word	0xffffffff


	//   ....[3]....
        /*0038*/ 	.word	0xffffffff


	//   ....[4]....
        /*003c*/ 	.word	0xffffffff


	//   ....[5]....
        /*0040*/ 	.word	0xffffffff


	//   ....[6]....
        /*0044*/ 	.word	0xffffffff


	//   ....[7]....
        /*0048*/ 	.word	0xffffffff


	//   ....[8]....
        /*004c*/ 	.word	0xffffffff


	//   ....[9]....
        /*0050*/ 	.word	0xffffffff


	//   ....[10]....
        /*0054*/ 	.word	0xffffffff


	//   ....[11]....
        /*0058*/ 	.word	0xffffffff


	//   ....[12]....
        /*005c*/ 	.word	0xffffffff


	//   ....[13]....
        /*0060*/ 	.word	0xffffffff


	//   ....[14]....
        /*0064*/ 	.word	0xffffffff


	//   ....[15]....
        /*0068*/ 	.word	0xffffffff


	//   ....[16]....
        /*006c*/ 	.word	0xffffffff


	//   ....[17]....
        /*0070*/ 	.word	0xffffffff


	//   ....[18]....
        /*0074*/ 	.word	0xffffffff


	//   ....[19]....
        /*0078*/ 	.word	0xffffffff


	//   ....[20]....
        /*007c*/ 	.word	0xffffffff


	//   ....[21]....
        /*0080*/ 	.word	0xffffffff


	//   ....[22]....
        /*0084*/ 	.word	0xffffffff


	//   ....[23]....
        /*0088*/ 	.word	0xffffffff


	//   ....[24]....
        /*008c*/ 	.word	0xffffffff


	//   ....[25]....
        /*0090*/ 	.word	0xffffffff


	//   ....[26]....
        /*0094*/ 	.word	0xffffffff


	//   ....[27]....
        /*0098*/ 	.word	0xffffffff


	//   ....[28]....
        /*009c*/ 	.word	0xffffffff


	//   ....[29]....
        /*00a0*/ 	.word	0xffffffff


	//   ....[30]....
        /*00a4*/ 	.word	0xffffffff


	//   ....[31]....
        /*00a8*/ 	.word	0xffffffff


	//   ....[32]....
        /*00ac*/ 	.word	0xffffffff


	//   ....[33]....
        /*00b0*/ 	.word	0xffffffff


	//   ....[34]....
        /*00b4*/ 	.word	0xffffffff


	//   ....[35]....
        /*00b8*/ 	.word	0xffffffff


	//   ....[36]....
        /*00bc*/ 	.word	0xffffffff


	//   ....[37]....
        /*00c0*/ 	.word	0xffffffff


	//   ....[38]....
        /*00c4*/ 	.word	0xffffffff


	//   ....[39]....
        /*00c8*/ 	.word	0xffffffff


	//   ....[40]....
        /*00cc*/ 	.word	0xffffffff


	//   ....[41]....
        /*00d0*/ 	.word	0xffffffff


	//   ....[42]....
        /*00d4*/ 	.word	0xffffffff


	//   ....[43]....
        /*00d8*/ 	.word	0xffffffff


	//   ....[44]....
        /*00dc*/ 	.word	0xffffffff


	//   ....[45]....
        /*00e0*/ 	.word	0xffffffff


	//   ....[46]....
        /*00e4*/ 	.word	0xffffffff


	//   ....[47]....
        /*00e8*/ 	.word	0xffffffff


	//   ....[48]....
        /*00ec*/ 	.word	0xffffffff


	//   ....[49]....
        /*00f0*/ 	.word	0xffffffff


	//   ....[50]....
        /*00f4*/ 	.word	0xffffffff


	//   ....[51]....
        /*00f8*/ 	.word	0xffffffff


	//   ....[52]....
        /*00fc*/ 	.word	0xffffffff


	//   ....[53]....
        /*0100*/ 	.word	0xffffffff


	//   ....[54]....
        /*0104*/ 	.word	0xffffffff


	//   ....[55]....
        /*0108*/ 	.word	0xffffffff


	//   ....[56]....
        /*010c*/ 	.word	0xffffffff


	//   ....[57]....
        /*0110*/ 	.word	0xffffffff


	//   ....[58]....
        /*0114*/ 	.word	0xffffffff


	//   ....[59]....
        /*0118*/ 	.word	0xffffffff


	//   ....[60]....
        /*011c*/ 	.word	0xffffffff


	//   ....[61]....
        /*0120*/ 	.word	0xffffffff


	//   ....[62]....
        /*0124*/ 	.word	0xffffffff


	//   ....[63]....
        /*0128*/ 	.word	0xffffffff


	//   ....[64]....
        /*012c*/ 	.word	0xffffffff


	//   ....[65]....
        /*0130*/ 	.word	0xffffffff


	//   ....[66]....
        /*0134*/ 	.word	0xffffffff


	//   ....[67]....
        /*0138*/ 	.word	0xffffffff


	//   ....[68]....
        /*013c*/ 	.word	0xffffffff


	//   ....[69]....
        /*0140*/ 	.word	0xffffffff


	//   ....[70]....
        /*0144*/ 	.word	0xffffffff


	//   ....[71]....
        /*0148*/ 	.word	0xffffffff


	//   ....[72]....
        /*014c*/ 	.word	0xffffffff


	//   ....[73]....
        /*0150*/ 	.word	0xffffffff


	//   ....[74]....
        /*0154*/ 	.word	0xffffffff


	//   ....[75]....
        /*0158*/ 	.word	0xffffffff


	//   ....[76]....
        /*015c*/ 	.word	0xffffffff


	//   ....[77]....
        /*0160*/ 	.word	0xffffffff


	//   ....[78]....
        /*0164*/ 	.word	0xffffffff


	//   ....[79]....
        /*0168*/ 	.word	0xffffffff


	//   ....[80]....
        /*016c*/ 	.word	0xffffffff


	//   ....[81]....
        /*0170*/ 	.word	0xffffffff


	//   ....[82]....
        /*0174*/ 	.word	0xffffffff


	//   ....[83]....
        /*0178*/ 	.word	0xffffffff


	//   ....[84]....
        /*017c*/ 	.word	0xffffffff


	//   ....[85]....
        /*0180*/ 	.word	0xffffffff


	//   ....[86]....
        /*0184*/ 	.word	0xffffffff


	//   ....[87]....
        /*0188*/ 	.word	0xffffffff


	//   ....[88]....
        /*018c*/ 	.word	0xffffffff


	//   ....[89]....
        /*0190*/ 	.word	0xffffffff


	//   ....[90]....
        /*0194*/ 	.word	0xffffffff


	//   ....[91]....
        /*0198*/ 	.word	0xffffffff


	//   ....[92]....
        /*019c*/ 	.word	0xffffffff


	//   ....[93]....
        /*01a0*/ 	.word	0xffffffff


	//   ....[94]....
        /*01a4*/ 	.word	0xffffffff


	//   ....[95]....
        /*01a8*/ 	.word	0xffffffff


	//   ....[96]....
        /*01ac*/ 	.word	0x05000012


	//   ....[97]....
        /*01b0*/ 	.word	0x05000012


	//   ....[98]....
        /*01b4*/ 	.word	0x05000012


	//   ....[99]....
        /*01b8*/ 	.word	0x05000012


	//   ....[100]....
        /*01bc*/ 	.word	0x05000012


	//   ....[101]....
        /*01c0*/ 	.word	0x05000012


	//   ....[102]....
        /*01c4*/ 	.word	0x05000012


	//   ....[103]....
        /*01c8*/ 	.word	0x05000012


	//   ....[104]....
        /*01cc*/ 	.word	0x05000012


	//   ....[105]....
        /*01d0*/ 	.word	0x05000012


	//   ....[106]....
        /*01d4*/ 	.word	0x05000012


	//   ....[107]....
        /*01d8*/ 	.word	0x05000012


	//   ....[108]....
        /*01dc*/ 	.word	0x05000012


	//   ....[109]....
        /*01e0*/ 	.word	0x05000012


	//   ....[110]....
        /*01e4*/ 	.word	0x05000012


	//   ....[111]....
        /*01e8*/ 	.word	0x05000012


	//   ....[112]....
        /*01ec*/ 	.word	0x05000012


	//   ....[113]....
        /*01f0*/ 	.word	0x05000012


	//   ....[114]....
        /*01f4*/ 	.word	0x05000012


	//   ....[115]....
        /*01f8*/ 	.word	0x05000012


	//   ....[116]....
        /*01fc*/ 	.word	0x05000012


	//   ....[117]....
        /*0200*/ 	.word	0x05000012


	//   ....[118]....
        /*0204*/ 	.word	0x05000012


	//   ....[119]....
        /*0208*/ 	.word	0x05000012


	//   ....[120]....
        /*020c*/ 	.word	0x05000012


	//   ....[121]....
        /*0210*/ 	.word	0x05000012


	//   ....[122]....
        /*0214*/ 	.word	0x05000012


	//   ....[123]....
        /*0218*/ 	.word	0x05000012


	//   ....[124]....
        /*021c*/ 	.word	0x05000012


	//   ....[125]....
        /*0220*/ 	.word	0x05000012


	//   ....[126]....
        /*0224*/ 	.word	0x05000012


	//   ....[127]....
        /*0228*/ 	.word	0x05000012


	//   ....[128]....
        /*022c*/ 	.word	0x05000012


	//   ....[129]....
        /*0230*/ 	.word	0x05000012


	//   ....[130]....
        /*0234*/ 	.word	0x05000012


	//   ....[131]....
        /*0238*/ 	.word	0x05000012


	//   ....[132]....
        /*023c*/ 	.word	0x05000012


	//   ....[133]....
        /*0240*/ 	.word	0x05000012


	//   ....[134]....
        /*0244*/ 	.word	0x05000012


	//   ....[135]....
        /*0248*/ 	.word	0x05000012


	//----- nvinfo : EIATTR_COOP_GROUP_INSTR_OFFSETS
	.align		4
.L_45:
        /*024c*/ 	.byte	0x04, 0x28
        /*024e*/ 	.short	(.L_47 - .L_46)


	//   ....[0]....
.L_46:
        /*0250*/ 	.word	0x000002b0


	//   ....[1]....
        /*0254*/ 	.word	0x000002f0


	//   ....[2]....
        /*0258*/ 	.word	0x00000330


	//   ....[3]....
        /*025c*/ 	.word	0x00000370


	//   ....[4]....
        /*0260*/ 	.word	0x000004a0


	//   ....[5]....
        /*0264*/ 	.word	0x00000570


	//   ....[6]....
        /*0268*/ 	.word	0x000005c0


	//   ....[7]....
        /*026c*/ 	.word	0x00000700


	//   ....[8]....
        /*0270*/ 	.word	0x00000730


	//   ....[9]....
        /*0274*/ 	.word	0x00000770


	//   ....[10]....
        /*0278*/ 	.word	0x000007a0


	//   ....[11]....
        /*027c*/ 	.word	0x000007d0


	//   ....[12]....
        /*0280*/ 	.word	0x00000a10


	//   ....[13]....
        /*0284*/ 	.word	0x00000a60


	//   ....[14]....
        /*0288*/ 	.word	0x00000ac0


	//   ....[15]....
        /*028c*/ 	.word	0x00000b00


	//   ....[16]....
        /*0290*/ 	.word	0x00000bf0


	//   ....[17]....
        /*0294*/ 	.word	0x00000c70


	//   ....[18]....
        /*0298*/ 	.word	0x00000ca0


	//   ....[19]....
        /*029c*/ 	.word	0x00000df0


	//   ....[20]....
        /*02a0*/ 	.word	0x00000e40


	//   ....[21]....
        /*02a4*/ 	.word	0x00000e80


	//   ....[22]....
        /*02a8*/ 	.word	0x00000ec0


	//   ....[23]....
        /*02ac*/ 	.word	0x00000ef0


	//   ....[24]....
        /*02b0*/ 	.word	0x00001140


	//   ....[25]....
        /*02b4*/ 	.word	0x00001170


	//   ....[26]....
        /*02b8*/ 	.word	0x000011d0


	//   ....[27]....
        /*02bc*/ 	.word	0x00001220


	//   ....[28]....
        /*02c0*/ 	.word	0x00001300


	//   ....[29]....
        /*02c4*/ 	.word	0x00001390


	//   ....[30]....
        /*02c8*/ 	.word	0x000013c0


	//   ....[31]....
        /*02cc*/ 	.word	0x00001510


	//   ....[32]....
        /*02d0*/ 	.word	0x00001560


	//   ....[33]....
        /*02d4*/ 	.word	0x000015a0


	//   ....[34]....
        /*02d8*/ 	.word	0x000015e0


	//   ....[35]....
        /*02dc*/ 	.word	0x00001610


	//   ....[36]....
        /*02e0*/ 	.word	0x00001860


	//   ....[37]....
        /*02e4*/ 	.word	0x00001890


	//   ....[38]....
        /*02e8*/ 	.word	0x000018f0


	//   ....[39]....
        /*02ec*/ 	.word	0x00001940


	//   ....[40]....
        /*02f0*/ 	.word	0x00001a20


	//   ....[41]....
        /*02f4*/ 	.word	0x00001ab0


	//   ....[42]....
        /*02f8*/ 	.word	0x00001ae0


	//   ....[43]....
        /*02fc*/ 	.word	0x00001c30


	//   ....[44]....
        /*0300*/ 	.word	0x00001c80


	//   ....[45]....
        /*0304*/ 	.word	0x00001cc0


	//   ....[46]....
        /*0308*/ 	.word	0x00001d00


	//   ....[47]....
        /*030c*/ 	.word	0x00001d30


	//   ....[48]....
        /*0310*/ 	.word	0x00001f80


	//   ....[49]....
        /*0314*/ 	.word	0x00001fb0


	//   ....[50]....
        /*0318*/ 	.word	0x00002010


	//   ....[51]....
        /*031c*/ 	.word	0x00002060


	//   ....[52]....
        /*0320*/ 	.word	0x00002140


	//   ....[53]....
        /*0324*/ 	.word	0x000021d0


	//   ....[54]....
        /*0328*/ 	.word	0x00002200


	//   ....[55]....
        /*032c*/ 	.word	0x00002350


	//   ....[56]....
        /*0330*/ 	.word	0x000023a0


	//   ....[57]....
        /*0334*/ 	.word	0x000023e0


	//   ....[58]....
        /*0338*/ 	.word	0x00002420


	//   ....[59]....
        /*033c*/ 	.word	0x00002450


	//   ....[60]....
        /*0340*/ 	.word	0x000026a0


	//   ....[61]....
        /*0344*/ 	.word	0x000026d0


	//   ....[62]....
        /*0348*/ 	.word	0x00002730


	//   ....[63]....
        /*034c*/ 	.word	0x00002780


	//   ....[64]....
        /*0350*/ 	.word	0x00002860


	//   ....[65]....
        /*0354*/ 	.word	0x000028f0


	//   ....[66]....
        /*0358*/ 	.word	0x00002920


	//   ....[67]....
        /*035c*/ 	.word	0x00002a70


	//   ....[68]....
        /*0360*/ 	.word	0x00002ac0


	//   ....[69]....
        /*0364*/ 	.word	0x00002b00


	//   ....[70]....
        /*0368*/ 	.word	0x00002b40


	//   ....[71]....
        /*036c*/ 	.word	0x00002b70


	//   ....[72]....
        /*0370*/ 	.word	0x00002dc0


	//   ....[73]....
        /*0374*/ 	.word	0x00002df0


	//   ....[74]....
        /*0378*/ 	.word	0x00002e50


	//   ....[75]....
        /*037c*/ 	.word	0x00002ea0


	//   ....[76]....
        /*0380*/ 	.word	0x00002f80


	//   ....[77]....
        /*0384*/ 	.word	0x00003010


	//   ....[78]....
        /*0388*/ 	.word	0x00003040


	//   ....[79]....
        /*038c*/ 	.word	0x00003190


	//   ....[80]....
        /*0390*/ 	.word	0x000031e0


	//   ....[81]....
        /*0394*/ 	.word	0x00003220


	//   ....[82]....
        /*0398*/ 	.word	0x00003260


	//   ....[83]....
        /*039c*/ 	.word	0x00003290


	//   ....[84]....
        /*03a0*/ 	.word	0x000034b0


	//   ....[85]....
        /*03a4*/ 	.word	0x000034f0


	//   ....[86]....
        /*03a8*/ 	.word	0x00003540


	//   ....[87]....
        /*03ac*/ 	.word	0x00003570


	//   ....[88]....
        /*03b0*/ 	.word	0x00003660


	//   ....[89]....
        /*03b4*/ 	.word	0x000036f0


	//   ....[90]....
        /*03b8*/ 	.word	0x00003720


	//   ....[91]....
        /*03bc*/ 	.word	0x00003840


	//   ....[92]....
        /*03c0*/ 	.word	0x00003860


	//   ....[93]....
        /*03c4*/ 	.word	0x00003890


	//   ....[94]....
        /*03c8*/ 	.word	0x000038c0


	//   ....[95]....
        /*03cc*/ 	.word	0x000038f0


	//   ....[96]....
        /*03d0*/ 	.word	0x00003a50


	//   ....[97]....
        /*03d4*/ 	.word	0x00003ab0


	//   ....[98]....
        /*03d8*/ 	.word	0x00003b30


	//   ....[99]....
        /*03dc*/ 	.word	0x00003bb0


	//   ....[100]....
        /*03e0*/ 	.word	0x00003c20


	//   ....[101]....
        /*03e4*/ 	.word	0x00003c90


	//   ....[102]....
        /*03e8*/ 	.word	0x00003d00


	//   ....[103]....
        /*03ec*/ 	.word	0x00003d80


	//   ....[104]....
        /*03f0*/ 	.word	0x00003e00


	//   ....[105]....
        /*03f4*/ 	.word	0x00003e80


	//   ....[106]....
        /*03f8*/ 	.word	0x00003ef0


	//   ....[107]....
        /*03fc*/ 	.word	0x00003f60


	//   ....[108]....
        /*0400*/ 	.word	0x00003fe0


	//   ....[109]....
        /*0404*/ 	.word	0x00004060


	//   ....[110]....
        /*0408*/ 	.word	0x000040e0


	//   ....[111]....
        /*040c*/ 	.word	0x00004150


	//   ....[112]....
        /*0410*/ 	.word	0x000041c0


	//   ....[113]....
        /*0414*/ 	.word	0x00004240


	//   ....[114]....
        /*0418*/ 	.word	0x000042c0


	//   ....[115]....
        /*041c*/ 	.word	0x00004340


	//   ....[116]....
        /*0420*/ 	.word	0x000043b0


	//   ....[117]....
        /*0424*/ 	.word	0x00004420


	//   ....[118]....
        /*0428*/ 	.word	0x000044a0


	//   ....[119]....
        /*042c*/ 	.word	0x00004520


	//   ....[120]....
        /*0430*/ 	.word	0x000045a0


	//   ....[121]....
        /*0434*/ 	.word	0x00004610


	//   ....[122]....
        /*0438*/ 	.word	0x00004680


	//   ....[123]....
        /*043c*/ 	.word	0x00004700


	//   ....[124]....
        /*0440*/ 	.word	0x00004780


	//   ....[125]....
        /*0444*/ 	.word	0x00004800


	//   ....[126]....
        /*0448*/ 	.word	0x00004870


	//   ....[127]....
        /*044c*/ 	.word	0x000048e0


	//   ....[128]....
        /*0450*/ 	.word	0x00004960


	//   ....[129]....
        /*0454*/ 	.word	0x000049e0


	//   ....[130]....
        /*0458*/ 	.word	0x00004a60


	//   ....[131]....
        /*045c*/ 	.word	0x00004ad0


	//   ....[132]....
        /*0460*/ 	.word	0x00004b30


	//   ....[133]....
        /*0464*/ 	.word	0x00004ba0


	//   ....[134]....
        /*0468*/ 	.word	0x00004c10


	//   ....[135]....
        /*046c*/ 	.word	0x00004c80


	//----- nvinfo : EIATTR_VRC_CTA_INIT_COUNT
	.align		4
.L_47:
        /*0470*/ 	.byte	0x02, 0x4a
	.zero		1
	.zero		1


	//----- nvinfo : EIATTR_EXIT_INSTR_OFFSETS
	.align		4
        /*0474*/ 	.byte	0x04, 0x1c
        /*0476*/ 	.short	(.L_49 - .L_48)


	//   ....[0]....
.L_48:
        /*0478*/ 	.word	0x00003a00


	//----- nvinfo : EIATTR_CRS_STACK_SIZE
	.align		4
.L_49:
        /*047c*/ 	.byte	0x04, 0x1e
        /*047e*/ 	.short	(.L_51 - .L_50)
.L_50:
        /*0480*/ 	.word	0x00000000


	//----- nvinfo : EIATTR_CBANK_PARAM_SIZE
	.align		4
.L_51:
        /*0484*/ 	.byte	0x03, 0x19
        /*0486*/ 	.short	0x0008


	//----- nvinfo : EIATTR_PARAM_CBANK
	.align		4
        /*0488*/ 	.byte	0x04, 0x0a
        /*048a*/ 	.short	(.L_53 - .L_52)
	.align		4
.L_52:
        /*048c*/ 	.word	index@(.nv.constant0._Z9RadixSortPj)
        /*0490*/ 	.short	0x0380
        /*0492*/ 	.short	0x0008


	//----- nvinfo : EIATTR_SW_WAR
	.align		4
.L_53:
        /*0494*/ 	.byte	0x04, 0x36
        /*0496*/ 	.short	(.L_55 - .L_54)
.L_54:
        /*0498*/ 	.word	0x00000008
.L_55:


//--------------------- .nv.info._Z7ReorderPiS_S_S_ --------------------------
	.section	.nv.info._Z7ReorderPiS_S_S_,"",@"SHT_CUDA_INFO"
	.sectionflags	@""
	.align	4


	//----- nvinfo : EIATTR_CUDA_API_VERSION
	.align		4
        /*0000*/ 	.byte	0x04, 0x37
        /*0002*/ 	.short	(.L_57 - .L_56)
.L_56:
        /*0004*/ 	.word	0x00000082


	//----- nvinfo : EIATTR_KPARAM_INFO
	.align		4
.L_57:
        /*0008*/ 	.byte	0x04, 0x17
        /*000a*/ 	.short	(.L_59 - .L_58)
.L_58:
        /*000c*/ 	.word	0x00000000
        /*0010*/ 	.short	0x0003
        /*0012*/ 	.short	0x0018
        /*0014*/ 	.byte	0x00, 0xf5, 0x21, 0x00


	//----- nvinfo : EIATTR_KPARAM_INFO
	.align		4
.L_59:
        /*0018*/ 	.byte	0x04, 0x17
        /*001a*/ 	.short	(.L_61 - .L_60)
.L_60:
        /*001c*/ 	.word	0x00000000
        /*0020*/ 	.short	0x0002
        /*0022*/ 	.short	0x0010
        /*0024*/ 	.byte	0x00, 0xf5, 0x21, 0x00


	//----- nvinfo : EIATTR_KPARAM_INFO
	.align		4
.L_61:
        /*0028*/ 	.byte	0x04, 0x17
        /*002a*/ 	.short	(.L_63 - .L_62)
.L_62:
        /*002c*/ 	.word	0x00000000
        /*0030*/ 	.short	0x0001
        /*0032*/ 	.short	0x0008
        /*0034*/ 	.byte	0x00, 0xf5, 0x21, 0x00


	//----- nvinfo : EIATTR_KPARAM_INFO
	.align		4
.L_63:
        /*0038*/ 	.byte	0x04, 0x17
        /*003a*/ 	.short	(.L_65 - .L_64)
.L_64:
        /*003c*/ 	.word	0x00000000
        /*0040*/ 	.short	0x0000
        /*0042*/ 	.short	0x0000
        /*0044*/ 	.byte	0x00, 0xf5, 0x21, 0x00


	//----- nvinfo : EIATTR_SPARSE_MMA_MASK
	.align		4
.L_65:
        /*0048*/ 	.byte	0x03, 0x50
        /*004a*/ 	.short	0x0000


	//----- nvinfo : EIATTR_MAXREG_COUNT
	.align		4
        /*004c*/ 	.byte	0x03, 0x1b
        /*004e*/ 	.short	0x00ff


	//----- nvinfo : EIATTR_MERCURY_ISA_VERSION
	.align		4
        /*0050*/ 	.byte	0x03, 0x5f
        /*0052*/ 	.short	0x0101


	//----- nvinfo : EIATTR_VRC_CTA_INIT_COUNT
	.align		4
        /*0054*/ 	.byte	0x02, 0x4a
	.zero		1
	.zero		1


	//----- nvinfo : EIATTR_EXIT_INSTR_OFFSETS
	.align		4
        /*0058*/ 	.byte	0x04, 0x1c
        /*005a*/ 	.short	(.L_67 - .L_66)


	//   ....[0]....
.L_66:
        /*005c*/ 	.word	0x00000130


	//----- nvinfo : EIATTR_CBANK_PARAM_SIZE
	.align		4
.L_67:
        /*0060*/ 	.byte	0x03, 0x19
        /*0062*/ 	.short	0x0020


	//----- nvinfo : EIATTR_PARAM_CBANK
	.align		4
        /*0064*/ 	.byte	0x04, 0x0a
        /*0066*/ 	.short	(.L_69 - .L_68)
	.align		4
.L_68:
        /*0068*/ 	.word	index@(.nv.constant0._Z7ReorderPiS_S_S_)
        /*006c*/ 	.short	0x0380
        /*006e*/ 	.short	0x0020


	//----- nvinfo : EIATTR_SW_WAR
	.align		4
.L_69:
        /*0070*/ 	.byte	0x04, 0x36
        /*0072*/ 	.short	(.L_71 - .L_70)
.L_70:
        /*0074*/ 	.word	0x00000008
.L_71:


//--------------------- .nv.info._Z12PrefixScan16Pi --------------------------
	.section	.nv.info._Z12PrefixScan16Pi,"",@"SHT_CUDA_INFO"
	.sectionflags	@""
	.align	4


	//----- nvinfo : EIATTR_CUDA_API_VERSION
	.align		4
        /*0000*/ 	.byte	0x04, 0x37
        /*0002*/ 	.short	(.L_73 - .L_72)
.L_72:
        /*0004*/ 	.word	0x00000082


	//----- nvinfo : EIATTR_KPARAM_INFO
	.align		4
.L_73:
        /*0008*/ 	.byte	0x04, 0x17
        /*000a*/ 	.short	(.L_75 - .L_74)
.L_74:
        /*000c*/ 	.word	0x00000000
        /*0010*/ 	.short	0x0000
        /*0012*/ 	.short	0x0000
        /*0014*/ 	.byte	0x00, 0xf5, 0x21, 0x00


	//----- nvinfo : EIATTR_SPARSE_MMA_MASK
	.align		4
.L_75:
        /*0018*/ 	.byte	0x03, 0x50
        /*001a*/ 	.short	0x0000


	//----- nvinfo : EIATTR_MAXREG_COUNT
	.align		4
        /*001c*/ 	.byte	0x03, 0x1b
        /*001e*/ 	.short	0x00ff


	//----- nvinfo : EIATTR_MERCURY_ISA_VERSION
	.align		4
        /*0020*/ 	.byte	0x03, 0x5f
        /*0022*/ 	.short	0x0101


	//----- nvinfo : EIATTR_COOP_GROUP_MASK_REGIDS
	.align		4
        /*0024*/ 	.byte	0x04, 0x29
        /*0026*/ 	.short	(.L_77 - .L_76)


	//   ....[0]....
.L_76:
        /*0028*/ 	.word	0xffffffff


	//   ....[1]....
        /*002c*/ 	.word	0xffffffff


	//   ....[2]....
        /*0030*/ 	.word	0xffffffff


	//   ....[3]....
        /*0034*/ 	.word	0xffffffff


	//   ....[4]....
        /*0038*/ 	.word	0xffffffff


	//----- nvinfo : EIATTR_COOP_GROUP_INSTR_OFFSETS
	.align		4
.L_77:
        /*003c*/ 	.byte	0x04, 0x28
        /*003e*/ 	.short	(.L_79 - .L_78)


	//   ....[0]....
.L_78:
        /*0040*/ 	.word	0x000000a0


	//   ....[1]....
        /*0044*/ 	.word	0x000000c0


	//   ....[2]....
        /*0048*/ 	.word	0x00000110


	//   ....[3]....
        /*004c*/ 	.word	0x00000150


	//   ....[4]....
        /*0050*/ 	.word	0x00000190


	//----- nvinfo : EIATTR_VRC_CTA_INIT_COUNT
	.align		4
.L_79:
        /*0054*/ 	.byte	0x02, 0x4a
	.zero		1
	.zero		1


	//----- nvinfo : EIATTR_EXIT_INSTR_OFFSETS
	.align		4
        /*0058*/ 	.byte	0x04, 0x1c
        /*005a*/ 	.short	(.L_81 - .L_80)


	//   ....[0]....
.L_80:
        /*005c*/ 	.word	0x000001d0


	//----- nvinfo : EIATTR_CBANK_PARAM_SIZE
	.align		4
.L_81:
        /*0060*/ 	.byte	0x03, 0x19
        /*0062*/ 	.short	0x0008


	//----- nvinfo : EIATTR_PARAM_CBANK
	.align		4
        /*0064*/ 	.byte	0x04, 0x0a
        /*0066*/ 	.short	(.L_83 - .L_82)
	.align		4
.L_82:
        /*0068*/ 	.word	index@(.nv.constant0._Z12PrefixScan16Pi)
        /*006c*/ 	.short	0x0380
        /*006e*/ 	.short	0x0008


	//----- nvinfo : EIATTR_SW_WAR
	.align		4
.L_83:
        /*0070*/ 	.byte	0x04, 0x36
        /*0072*/ 	.short	(.L_85 - .L_84)
.L_84:
        /*0074*/ 	.word	0x00000008
.L_85:


//--------------------- .nv.info._Z9HistogramPiS_S_ --------------------------
	.section	.nv.info._Z9HistogramPiS_S_,"",@"SHT_CUDA_INFO"
	.sectionflags	@""
	.align	4


	//----- nvinfo : EIATTR_CUDA_API_VERSION
	.align		4
        /*0000*/ 	.byte	0x04, 0x37
        /*0002*/ 	.short	(.L_87 - .L_86)
.L_86:
        /*0004*/ 	.word	0x00000082


	//----- nvinfo : EIATTR_KPARAM_INFO
	.align		4
.L_87:
        /*0008*/ 	.byte	0x04, 0x17
        /*000a*/ 	.short	(.L_89 - .L_88)
.L_88:
        /*000c*/ 	.word	0x00000000
        /*0010*/ 	.short	0x0002
        /*0012*/ 	.short	0x0010
        /*0014*/ 	.byte	0x00, 0xf5, 0x21, 0x00


	//----- nvinfo : EIATTR_KPARAM_INFO
	.align		4
.L_89:
        /*0018*/ 	.byte	0x04, 0x17
        /*001a*/ 	.short	(.L_91 - .L_90)
.L_90:
        /*001c*/ 	.word	0x00000000
        /*0020*/ 	.short	0x0001
        /*0022*/ 	.short	0x0008
        /*0024*/ 	.byte	0x00, 0xf5, 0x21, 0x00


	//----- nvinfo : EIATTR_KPARAM_INFO
	.align		4
.L_91:
        /*0028*/ 	.byte	0x04, 0x17
        /*002a*/ 	.short	(.L_93 - .L_92)
.L_92:
        /*002c*/ 	.word	0x00000000
        /*0030*/ 	.short	0x0000
        /*0032*/ 	.short	0x0000
        /*0034*/ 	.byte	0x00, 0xf5, 0x21, 0x00


	//----- nvinfo : EIATTR_SPARSE_MMA_MASK
	.align		4
.L_93:
        /*0038*/ 	.byte	0x03, 0x50
        /*003a*/ 	.short	0x0000


	//----- nvinfo : EIATTR_MAXREG_COUNT
	.align		4
        /*003c*/ 	.byte	0x03, 0x1b
        /*003e*/ 	.short	0x00ff


	//----- nvinfo : EIATTR_NUM_BARRIERS
	.align		4
        /*0040*/ 	.byte	0x02, 0x4c
        /*0042*/ 	.byte	0x01
	.zero		1


	//----- nvinfo : EIATTR_MERCURY_ISA_VERSION
	.align		4
        /*0044*/ 	.byte	0x03, 0x5f
        /*0046*/ 	.short	0x0101


	//----- nvinfo : EIATTR_VRC_CTA_INIT_COUNT
	.align		4
        /*0048*/ 	.byte	0x02, 0x4a
	.zero		1
	.zero		1


	//----- nvinfo : EIATTR_EXIT_INSTR_OFFSETS
	.align		4
        /*004c*/ 	.byte	0x04, 0x1c
        /*004e*/ 	.short	(.L_95 - .L_94)


	//   ....[0]....
.L_94:
        /*0050*/ 	.word	0x00000140


	//   ....[1]....
        /*0054*/ 	.word	0x00000190


	//----- nvinfo : EIATTR_CBANK_PARAM_SIZE
	.align		4
.L_95:
        /*0058*/ 	.byte	0x03, 0x19
        /*005a*/ 	.short	0x0018


	//----- nvinfo : EIATTR_PARAM_CBANK
	.align		4
        /*005c*/ 	.byte	0x04, 0x0a
        /*005e*/ 	.short	(.L_97 - .L_96)
	.align		4
.L_96:
        /*0060*/ 	.word	index@(.nv.constant0._Z9HistogramPiS_S_)
        /*0064*/ 	.short	0x0380
        /*0066*/ 	.short	0x0018


	//----- nvinfo : EIATTR_SW_WAR
	.align		4
.L_97:
        /*0068*/ 	.byte	0x04, 0x36
        /*006a*/ 	.short	(.L_99 - .L_98)
.L_98:
        /*006c*/ 	.word	0x00000008
.L_99:


//--------------------- .nv.callgraph             --------------------------
	.section	.nv.callgraph,"",@"SHT_CUDA_CALLGRAPH"
	.align	4
	.sectionentsize	8
	.align		4
        /*0000*/ 	.word	0x00000000
	.align		4
        /*0004*/ 	.word	0xffffffff
	.align		4
        /*0008*/ 	.word	0x00000000
	.align		4
        /*000c*/ 	.word	0xfffffffe
	.align		4
        /*0010*/ 	.word	0x00000000
	.align		4
        /*0014*/ 	.word	0xfffffffd
	.align		4
        /*0018*/ 	.word	0x00000000
	.align		4
        /*001c*/ 	.word	0xfffffffc


//--------------------- .text._Z16MergeSortedArrayPj --------------------------
	.section	.text._Z16MergeSortedArrayPj,"ax",@progbits
	.align	128
        .global         _Z16MergeSortedArrayPj
        .type           _Z16MergeSortedArrayPj,@function
        .size           _Z16MergeSortedArrayPj,(.L_x_115 - _Z16MergeSortedArrayPj)
        .other          _Z16MergeSortedArrayPj,@"STO_CUDA_ENTRY STV_DEFAULT"
_Z16MergeSortedArrayPj:
.text._Z16MergeSortedArrayPj:
[----:B------:R-:W-:Y:S01]  /*0000*/  LDC R1, c[0x0][0x37c] ;  /* 0x0000df00ff017b82 */ /* 0x000fe20000000800 */
[----:B------:R-:W0:Y:S07]  /*0010*/  S2R R0, SR_TID.X ;  /* 0x0000000000007919 */ /* 0x000e2e0000002100 */
[----:B------:R-:W0:Y:S01]  /*0020*/  LDC.64 R2, c[0x0][0x380] ;  /* 0x0000e000ff027b82 */ /* 0x000e220000000a00 */
[----:B------:R-:W1:Y:S01]  /*0030*/  LDCU.64 UR4, c[0x0][0x358] ;  /* 0x00006b00ff0477ac */ /* 0x000e620008000a00 */
[----:B0-----:R-:W-:-:S05]  /*0040*/  IMAD.WIDE.U32 R2, R0, 0x4, R2 ;  /* 0x0000000400027825 */ /* 0x001fca00078e0002 */
[----:B-1----:R-:W2:Y:S04]  /*0050*/  LDG.E R6, desc[UR4][R2.64] ;  /* 0x0000000402067981 */ /* 0x002ea8000c1e1900 */
[----:B------:R-:W3:Y:S01]  /*0060*/  LDG.E R8, desc[UR4][R2.64+0x400] ;  /* 0x0004000402087981 */ /* 0x000ee2000c1e1900 */
[----:B------:R-:W-:Y:S01]  /*0070*/  IMAD.SHL.U32 R4, R0, 0x2, RZ ;  /* 0x0000000200047824 */ /* 0x000fe200078e00ff */
[----:B------:R-:W-:Y:S01]  /*0080*/  MOV R5, 0x400 ;  /* 0x0000040000057802 */ /* 0x000fe20000000f00 */
[----:B------:R-:W0:Y:S03]  /*0090*/  S2R R10, SR_CgaCtaId ;  /* 0x00000000000a7919 */ /* 0x000e260000008800 */
[----:B------:R-:W-:-:S02]  /*00a0*/  LOP3.LUT R7, R4, 0x600, RZ, 0xc0, !PT ;  /* 0x0000060004077812 */ /* 0x000fc400078ec0ff */
[C---:B------:R-:W-:Y:S02]  /*00b0*/  LOP3.LUT R13, R4.reuse, 0x700, RZ, 0xc0, !PT ;  /* 0x00000700040d7812 */ /* 0x040fe400078ec0ff */
[----:B------:R-:W-:Y:S02]  /*00c0*/  LOP3.LUT R15, R4, 0x780, RZ, 0xc0, !PT ;  /* 0x00000780040f7812 */ /* 0x000fe400078ec0ff */
[--C-:B------:R-:W-:Y:S02]  /*00d0*/  LOP3.LUT R14, R13, 0x7f, R0.reuse, 0xf8, !PT ;  /* 0x0000007f0d0e7812 */ /* 0x100fe400078ef800 */
[----:B0-----:R-:W-:Y:S02]  /*00e0*/  LEA R5, R10, R5, 0x18 ;  /* 0x000000050a057211 */ /* 0x001fe400078ec0ff */
[----:B------:R-:W-:-:S03]  /*00f0*/  LOP3.LUT R10, R7, 0xff, R0, 0xf8, !PT ;  /* 0x000000ff070a7812 */ /* 0x000fc600078ef800 */
[C-C-:B------:R-:W-:Y:S02]  /*0100*/  IMAD R7, R0.reuse, 0x4, R5.reuse ;  /* 0x0000000400077824 */ /* 0x140fe400078e0205 */
[--C-:B------:R-:W-:Y:S02]  /*0110*/  IMAD R9, R0, -0x4, R5.reuse ;  /* 0xfffffffc00097824 */ /* 0x100fe400078e0205 */
[--C-:B------:R-:W-:Y:S02]  /*0120*/  IMAD R10, R10, 0x4, R5.reuse ;  /* 0x000000040a0a7824 */ /* 0x100fe400078e0205 */
[----:B------:R-:W-:Y:S01]  /*0130*/  IMAD R14, R14, 0x4, R5 ;  /* 0x000000040e0e7824 */ /* 0x000fe200078e0205 */
[----:B--2---:R-:W-:Y:S04]  /*0140*/  STS [R7], R6 ;  /* 0x0000000607007388 */ /* 0x004fe80000000800 */
[----:B---3--:R0:W-:Y:S01]  /*0150*/  STS [R9+0x7fc], R8 ;  /* 0x0007fc0809007388 */ /* 0x0081e20000000800 */
[----:B------:R-:W-:Y:S01]  /*0160*/  BAR.SYNC.DEFER_BLOCKING 0x0 ;  /* 0x0000000000007b1d */ /* 0x000fe20000010000 */
[----:B0-----:R-:W-:-:S05]  /*0170*/  LOP3.LUT R8, R15, 0x3f, R0, 0xf8, !PT ;  /* 0x0000003f0f087812 */ /* 0x001fca00078ef800 */
[----:B------:R-:W-:Y:S01]  /*0180*/  IMAD R8, R8, 0x4, R5 ;  /* 0x0000000408087824 */ /* 0x000fe200078e0205 */
[----:B------:R-:W-:Y:S04]  /*0190*/  LDS R11, [R10] ;  /* 0x000000000a0b7984 */ /* 0x000fe80000000800 */
[----:B------:R-:W0:Y:S02]  /*01a0*/  LDS R12, [R10+0x400] ;  /* 0x000400000a0c7984 */ /* 0x000e240000000800 */
[CC--:B0-----:R-:W-:Y:S01]  /*01b0*/  VIMNMX.U32 R13, PT, PT, R11.reuse, R12.reuse, PT ;  /* 0x0000000c0b0d7248 */ /* 0x0c1fe20003fe0000 */
[----:B------:R-:W-:Y:S01]  /*01c0*/  BAR.SYNC.DEFER_BLOCKING 0x0 ;  /* 0x0000000000007b1d */ /* 0x000fe20000010000 */
[----:B------:R-:W-:-:S05]  /*01d0*/  VIMNMX.U32 R11, PT, PT, R11, R12, !PT ;  /* 0x0000000c0b0b7248 */ /* 0x000fca0007fe0000 */
[----:B------:R0:W-:Y:S04]  /*01e0*/  STS [R10], R13 ;  /* 0x0000000d0a007388 */ /* 0x0001e80000000800 */
[----:B------:R1:W-:Y:S01]  /*01f0*/  STS [R10+0x400], R11 ;  /* 0x0004000b0a007388 */ /* 0x0003e20000000800 */
[----:B------:R-:W-:Y:S01]  /*0200*/  BAR.SYNC.DEFER_BLOCKING 0x0 ;  /* 0x0000000000007b1d */ /* 0x000fe20000010000 */
[----:B0-----:R-:W-:-:S04]  /*0210*/  LOP3.LUT R13, R4, 0x7c0, RZ, 0xc0, !PT ;  /* 0x000007c0040d7812 */ /* 0x001fc800078ec0ff */
[----:B-1----:R-:W-:-:S05]  /*0220*/  LOP3.LUT R10, R13, 0x1f, R0, 0xf8, !PT ;  /* 0x0000001f0d0a7812 */ /* 0x002fca00078ef800 */
[----:B------:R-:W-:Y:S01]  /*0230*/  IMAD R10, R10, 0x4, R5 ;  /* 0x000000040a0a7824 */ /* 0x000fe200078e0205 */
[----:B------:R-:W-:Y:S04]  /*0240*/  LDS R6, [R14] ;  /* 0x000000000e067984 */ /* 0x000fe80000000800 */
[----:B------:R-:W0:Y:S02]  /*0250*/  LDS R9, [R14+0x200] ;  /* 0x000200000e097984 */ /* 0x000e240000000800 */
[CC--:B0-----:R-:W-:Y:S01]  /*0260*/  VIMNMX.U32 R15, PT, PT, R6.reuse, R9.reuse, PT ;  /* 0x00000009060f7248 */ /* 0x0c1fe20003fe0000 */
[----:B------:R-:W-:Y:S01]  /*0270*/  BAR.SYNC.DEFER_BLOCKING 0x0 ;  /* 0x0000000000007b1d */ /* 0x000fe20000010000 */
[----:B------:R-:W-:-:S05]  /*0280*/  VIMNMX.U32 R9, PT, PT, R6, R9, !PT ;  /* 0x0000000906097248 */ /* 0x000fca0007fe0000 */
[----:B------:R0:W-:Y:S04]  /*0290*/  STS [R14], R15 ;  /* 0x0000000f0e007388 */ /* 0x0001e80000000800 */
[----:B------:R-:W-:Y:S01]  /*02a0*/  STS [R14+0x200], R9 ;  /* 0x000200090e007388 */ /* 0x000fe20000000800 */
[----:B------:R-:W-:Y:S01]  /*02b0*/  BAR.SYNC.DEFER_BLOCKING 0x0 ;  /* 0x0000000000007b1d */ /* 0x000fe20000010000 */
[----:B0-----:R-:W-:-:S04]  /*02c0*/  LOP3.LUT R15, R4, 0x7e0, RZ, 0xc0, !PT ;  /* 0x000007e0040f7812 */ /* 0x001fc800078ec0ff */
[----:B------:R-:W-:-:S05]  /*02d0*/  LOP3.LUT R12, R15, 0xf, R0, 0xf8, !PT ;  /* 0x0000000f0f0c7812 */ /* 0x000fca00078ef800 */
        /* <DEDUP_REMOVED lines=32> */
[----:B------:R-:W-:Y:S01]  /*04e0*/  LOP3.LUT R4, R13, 0x1, R0, 0xf8, !PT ;  /* 0x000000010d047812 */ /* 0x000fe200078ef800 */
[----:B------:R-:W-:-:S04]  /*04f0*/  IMAD R0, R0, 0x4, R7 ;  /* 0x0000000400007824 */ /* 0x000fc800078e0207 */
[----:B------:R-:W-:Y:S01]  /*0500*/  IMAD R4, R4, 0x4, R5 ;  /* 0x0000000404047824 */ /* 0x000fe200078e0205 */
[----:B------:R-:W-:Y:S04]  /*0510*/  LDS R6, [R8] ;  /* 0x0000000008067984 */ /* 0x000fe80000000800 */
[----:B------:R-:W0:Y:S02]  /*0520*/  LDS R9, [R8+0x20] ;  /* 0x0000200008097984 */ /* 0x000e240000000800 */
[CC--:B0-----:R-:W-:Y:S01]  /*0530*/  VIMNMX.U32 R15, PT, PT, R6.reuse, R9.reuse, PT ;  /* 0x00000009060f7248 */ /* 0x0c1fe20003fe0000 */
[----:B------:R-:W-:Y:S01]  /*0540*/  BAR.SYNC.DEFER_BLOCKING 0x0 ;  /* 0x0000000000007b1d */ /* 0x000fe20000010000 */
[----:B------:R-:W-:-:S05]  /*0550*/  VIMNMX.U32 R9, PT, PT, R6, R9, !PT ;  /* 0x0000000906097248 */ /* 0x000fca0007fe0000 */
[----:B------:R-:W-:Y:S04]  /*0560*/  STS [R8], R15 ;  /* 0x0000000f08007388 */ /* 0x000fe80000000800 */
[----:B------:R-:W-:Y:S01]  /*0570*/  STS [R8+0x20], R9 ;  /* 0x0000200908007388 */ /* 0x000fe20000000800 */
[----:B------:R-:W-:Y:S06]  /*0580*/  BAR.SYNC.DEFER_BLOCKING 0x0 ;  /* 0x0000000000007b1d */ /* 0x000fec0000010000 */
        /* <DEDUP_REMOVED lines=24> */
[----:B------:R-:W0:Y:S04]  /*0710*/  LDS R9, [R7] ;  /* 0x0000000007097984 */ /* 0x000e280000000800 */
[----:B------:R-:W1:Y:S04]  /*0720*/  LDS R5, [R7+0x400] ;  /* 0x0004000007057984 */ /* 0x000e680000000800 */
[----:B0-----:R-:W-:Y:S04]  /*0730*/  STG.E desc[UR4][R2.64], R9 ;  /* 0x0000000902007986 */ /* 0x001fe8000c101904 */
[----:B-1----:R-:W-:Y:S01]  /*0740*/  STG.E desc[UR4][R2.64+0x400], R5 ;  /* 0x0004000502007986 */ /* 0x002fe2000c101904 */
[----:B------:R-:W-:Y:S05]  /*0750*/  EXIT ;  /* 0x000000000000794d */ /* 0x000fea0003800000 */
.L_x_0:
[----:B------:R-:W-:-:S00]  /*0760*/  BRA `(.L_x_0) ;  /* 0xfffffffc00fc7947 */ /* 0x000fc0000383ffff */
[----:B------:R-:W-:-:S00]  /*0770*/  NOP ;  /* 0x0000000000007918 */ /* 0x000fc00000000000 */
        /* <DEDUP_REMOVED lines=8> */
.L_x_115:


//--------------------- .text._Z9RadixSortPj      --------------------------
	.section	.text._Z9RadixSortPj,"ax",@progbits
	.align	128
        .global         _Z9RadixSortPj
        .type           _Z9RadixSortPj,@function
        .size           _Z9RadixSortPj,(.L_x_116 - _Z9RadixSortPj)
        .other          _Z9RadixSortPj,@"STO_CUDA_ENTRY STV_DEFAULT"
_Z9RadixSortPj:
.text._Z9RadixSortPj:
[----:B------:R-:W-:Y:S01]  /*0000*/  LDC R1, c[0x0][0x37c] ;  /* 0x0000df00ff017b82 */ /* 0x000fe20000000800 */
[----:B------:R-:W0:Y:S07]  /*0010*/  S2R R14, SR_TID.X ;  /* 0x00000000000e7919 */ /* 0x000e2e0000002100 */
[----:B------:R-:W0:Y:S01]  /*0020*/  S2UR UR4, SR_CTAID.X ;  /* 0x00000000000479c3 */ /* 0x000e220000002500 */
[----:B------:R-:W1:Y:S07]  /*0030*/  LDCU.64 UR6, c[0x0][0x358] ;  /* 0x00006b00ff0677ac */ /* 0x000e6e0008000a00 */
[----:B------:R-:W0:Y:S08]  /*0040*/  LDC R5, c[0x0][0x360] ;  /* 0x0000d800ff057b82 */ /* 0x000e300000000800 */
[----:B------:R-:W2:Y:S01]  /*0050*/  LDC.64 R2, c[0x0][0x380] ;  /* 0x0000e000ff027b82 */ /* 0x000ea20000000a00 */
[----:B0-----:R-:W-:-:S04]  /*0060*/  IMAD R5, R5, UR4, R14 ;  /* 0x0000000405057c24 */ /* 0x001fc8000f8e020e */
[----:B--2---:R-:W-:-:S05]  /*0070*/  IMAD.WIDE.U32 R2, R5, 0x4, R2 ;  /* 0x0000000405027825 */ /* 0x004fca00078e0002 */
[----:B-1----:R-:W2:Y:S01]  /*0080*/  LDG.E R0, desc[UR6][R2.64] ;  /* 0x0000000602007981 */ /* 0x002ea2000c1e1900 */
[----:B------:R-:W0:Y:S01]  /*0090*/  S2UR UR5, SR_CgaCtaId ;  /* 0x00000000000579c3 */ /* 0x000e220000008800 */
[----:B------:R-:W-:Y:S01]  /*00a0*/  UMOV UR4, 0x400 ;  /* 0x0000040000047882 */ /* 0x000fe20000000000 */
[----:B------:R-:W-:Y:S01]  /*00b0*/  IMAD.MOV.U32 R7, RZ, RZ, -0x1 ;  /* 0xffffffffff077424 */ /* 0x000fe200078e00ff */
[C---:B------:R-:W-:Y:S01]  /*00c0*/  LOP3.LUT R12, R14.reuse, 0x1f, RZ, 0xc, !PT ;  /* 0x0000001f0e0c7812 */ /* 0x040fe200078e0cff */
[----:B------:R-:W-:Y:S01]  /*00d0*/  BSSY.RECONVERGENT B0, `(.L_x_1) ;  /* 0x000003c000007945 */ /* 0x000fe20003800200 */
[----:B------:R-:W-:Y:S02]  /*00e0*/  LOP3.LUT R11, R14, 0x1f, RZ, 0xc0, !PT ;  /* 0x0000001f0e0b7812 */ /* 0x000fe400078ec0ff */
[----:B------:R-:W-:Y:S02]  /*00f0*/  SHF.R.U32.HI R12, RZ, R12, R7 ;  /* 0x0000000cff0c7219 */ /* 0x000fe40000011607 */
[----:B------:R-:W-:Y:S01]  /*0100*/  SHF.R.U32.HI R10, RZ, 0x5, R14 ;  /* 0x00000005ff0a7819 */ /* 0x000fe2000001160e */
[C---:B------:R-:W-:Y:S01]  /*0110*/  VIADD R6, R11.reuse, 0xffffffff ;  /* 0xffffffff0b067836 */ /* 0x040fe20000000000 */
[----:B------:R-:W-:-:S02]  /*0120*/  ISETP.GT.U32.AND P6, PT, R11, 0xf, PT ;  /* 0x0000000f0b00780c */ /* 0x000fc40003fc4070 */
[C---:B------:R-:W-:Y:S01]  /*0130*/  ISETP.GT.U32.AND P5, PT, R11.reuse, 0x7, PT ;  /* 0x000000070b00780c */ /* 0x040fe20003fa4070 */
[----:B------:R-:W-:Y:S02]  /*0140*/  IMAD R9, R10, 0x10, R11 ;  /* 0x000000100a097824 */ /* 0x000fe400078e020b */
[----:B------:R-:W-:Y:S01]  /*0150*/  IMAD R7, R11, 0x10, R10 ;  /* 0x000000100b077824 */ /* 0x000fe200078e020a */
[----:B0-----:R-:W-:-:S06]  /*0160*/  ULEA UR4, UR5, UR4, 0x18 ;  /* 0x0000000405047291 */ /* 0x001fcc000f8ec0ff */
[----:B------:R-:W-:Y:S02]  /*0170*/  LEA R13, R14, UR4, 0x2 ;  /* 0x000000040e0d7c11 */ /* 0x000fe4000f8e10ff */
[----:B------:R-:W-:Y:S02]  /*0180*/  LEA R9, R9, UR4, 0x1 ;  /* 0x0000000409097c11 */ /* 0x000fe4000f8e08ff */
[----:B------:R-:W-:Y:S02]  /*0190*/  LEA R8, R11, UR4, 0x1 ;  /* 0x000000040b087c11 */ /* 0x000fe4000f8e08ff */
[----:B------:R-:W-:Y:S01]  /*01a0*/  LEA R7, R7, UR4, 0x1 ;  /* 0x0000000407077c11 */ /* 0x000fe2000f8e08ff */
[----:B--2---:R-:W-:Y:S01]  /*01b0*/  STS [R13], R0 ;  /* 0x000000000d007388 */ /* 0x004fe20000000800 */
[----:B------:R-:W-:Y:S06]  /*01c0*/  BAR.SYNC.DEFER_BLOCKING 0x0 ;  /* 0x0000000000007b1d */ /* 0x000fec0000010000 */
[----:B------:R-:W0:Y:S04]  /*01d0*/  LDS R21, [R13] ;  /* 0x000000000d157984 */ /* 0x000e280000000800 */
[----:B------:R1:W-:Y:S01]  /*01e0*/  @!P6 STS.U16 [R9+0x400], RZ ;  /* 0x000400ff0900e388 */ /* 0x0003e20000000400 */
[----:B0-----:R-:W-:-:S02]  /*01f0*/  SHF.R.U32.HI R4, RZ, 0x1, R21 ;  /* 0x00000001ff047819 */ /* 0x001fc40000011615 */
[----:B------:R-:W-:Y:S02]  /*0200*/  SHF.R.U32.HI R5, RZ, 0x2, R21 ;  /* 0x00000002ff057819 */ /* 0x000fe40000011615 */
[----:B------:R-:W-:Y:S02]  /*0210*/  LOP3.LUT R4, R4, 0x1, RZ, 0xc0, !PT ;  /* 0x0000000104047812 */ /* 0x000fe400078ec0ff */
[----:B------:R-:W-:Y:S02]  /*0220*/  LOP3.LUT R5, R5, 0x1, RZ, 0xc0, !PT ;  /* 0x0000000105057812 */ /* 0x000fe400078ec0ff */
[----:B------:R-:W-:Y:S02]  /*0230*/  ISETP.NE.U32.AND P2, PT, R4, 0x1, PT ;  /* 0x000000010400780c */ /* 0x000fe40003f45070 */
[C---:B------:R-:W-:Y:S02]  /*0240*/  LOP3.LUT P1, R4, R21.reuse, 0x1, RZ, 0xc0, !PT ;  /* 0x0000000115047812 */ /* 0x040fe4000782c0ff */
[----:B------:R-:W-:-:S02]  /*0250*/  LOP3.LUT P3, RZ, R21, 0x2, RZ, 0xc0, !PT ;  /* 0x0000000215ff7812 */ /* 0x000fc4000786c0ff */
[----:B------:R-:W-:Y:S02]  /*0260*/  ISETP.NE.U32.AND P0, PT, R4, 0x1, PT ;  /* 0x000000010400780c */ /* 0x000fe40003f05070 */
[----:B------:R-:W-:Y:S02]  /*0270*/  SHF.R.U32.HI R4, RZ, 0x3, R21 ;  /* 0x00000003ff047819 */ /* 0x000fe40000011615 */
[----:B------:R-:W-:Y:S02]  /*0280*/  ISETP.NE.U32.AND P4, PT, R5, 0x1, PT ;  /* 0x000000010500780c */ /* 0x000fe40003f85070 */
[----:B------:R-:W-:Y:S02]  /*0290*/  LOP3.LUT R4, R4, 0x1, RZ, 0xc0, !PT ;  /* 0x0000000104047812 */ /* 0x000fe400078ec0ff */
[----:B------:R-:W-:Y:S02]  /*02a0*/  SEL R5, RZ, 0xffffffff, P3 ;  /* 0xffffffffff057807 */ /* 0x000fe40001800000 */
[----:B------:R-:W-:-:S02]  /*02b0*/  VOTE.ANY R0, PT, !P2 ;  /* 0x0000000000007806 */ /* 0x000fc400050e0100 */
[----:B------:R-:W-:Y:S02]  /*02c0*/  ISETP.NE.U32.AND P2, PT, R4, 0x1, PT ;  /* 0x000000010400780c */ /* 0x000fe40003f45070 */
[----:B------:R-:W-:Y:S02]  /*02d0*/  LOP3.LUT R4, R0, R5, RZ, 0x3c, !PT ;  /* 0x0000000500047212 */ /* 0x000fe400078e3cff */
[----:B------:R-:W-:Y:S02]  /*02e0*/  SEL R5, RZ, 0xffffffff, P1 ;  /* 0xffffffffff057807 */ /* 0x000fe40000800000 */
[----:B------:R-:W-:Y:S02]  /*02f0*/  VOTE.ANY R0, PT, !P0 ;  /* 0x0000000000007806 */ /* 0x000fe400040e0100 */
[----:B------:R-:W-:Y:S02]  /*0300*/  LOP3.LUT P0, RZ, R21, 0x4, RZ, 0xc0, !PT ;  /* 0x0000000415ff7812 */ /* 0x000fe4000780c0ff */
[----:B------:R-:W-:-:S02]  /*0310*/  LOP3.LUT R0, R4, R0, R5, 0x60, !PT ;  /* 0x0000000004007212 */ /* 0x000fc400078e6005 */
[----:B------:R-:W-:Y:S02]  /*0320*/  SEL R4, RZ, 0xffffffff, P0 ;  /* 0xffffffffff047807 */ /* 0x000fe40000000000 */
[----:B------:R-:W-:Y:S02]  /*0330*/  VOTE.ANY R5, PT, !P4 ;  /* 0x0000000000057806 */ /* 0x000fe400060e0100 */
[----:B------:R-:W-:Y:S02]  /*0340*/  LOP3.LUT P0, RZ, R21, 0x8, RZ, 0xc0, !PT ;  /* 0x0000000815ff7812 */ /* 0x000fe4000780c0ff */
[----:B------:R-:W-:Y:S02]  /*0350*/  LOP3.LUT R0, R0, R5, R4, 0x60, !PT ;  /* 0x0000000500007212 */ /* 0x000fe400078e6004 */
[----:B------:R-:W-:Y:S02]  /*0360*/  SEL R4, RZ, 0xffffffff, P0 ;  /* 0xffffffffff047807 */ /* 0x000fe40000000000 */
[----:B------:R-:W-:-:S02]  /*0370*/  VOTE.ANY R5, PT, !P2 ;  /* 0x0000000000057806 */ /* 0x000fc400050e0100 */
[----:B------:R-:W-:Y:S02]  /*0380*/  ISETP.GE.U32.AND P0, PT, R11, 0x10, PT ;  /* 0x000000100b00780c */ /* 0x000fe40003f06070 */
[----:B------:R-:W-:Y:S02]  /*0390*/  LOP3.LUT R5, R0, R5, R4, 0x60, !PT ;  /* 0x0000000500057212 */ /* 0x000fe400078e6004 */
[----:B------:R-:W-:Y:S02]  /*03a0*/  ISETP.LT.U32.AND P0, PT, R14, 0x20, !P0 ;  /* 0x000000200e00780c */ /* 0x000fe40004701070 */
[----:B------:R-:W-:Y:S02]  /*03b0*/  LOP3.LUT R19, R5, R12, RZ, 0xc0, !PT ;  /* 0x0000000c05137212 */ /* 0x000fe400078ec0ff */
[----:B------:R-:W-:-:S04]  /*03c0*/  LOP3.LUT R23, R21, 0xf, RZ, 0xc0, !PT ;  /* 0x0000000f15177812 */ /* 0x000fc800078ec0ff */
[----:B------:R-:W0:Y:S01]  /*03d0*/  POPC R19, R19 ;  /* 0x0000001300137309 */ /* 0x000e220000000000 */
[----:B------:R-:W-:-:S04]  /*03e0*/  IMAD R24, R10, 0x10, R23 ;  /* 0x000000100a187824 */ /* 0x000fc800078e0217 */
[----:B------:R1:W-:Y:S01]  /*03f0*/  @P0 STS.U16 [R8+0x500], RZ ;  /* 0x000500ff08000388 */ /* 0x0003e20000000400 */
[----:B------:R-:W-:Y:S01]  /*0400*/  LEA R24, R24, UR4, 0x1 ;  /* 0x0000000418187c11 */ /* 0x000fe2000f8e08ff */
[----:B------:R-:W-:Y:S01]  /*0410*/  BAR.SYNC.DEFER_BLOCKING 0x0 ;  /* 0x0000000000007b1d */ /* 0x000fe20000010000 */
[----:B0-----:R-:W-:-:S13]  /*0420*/  ISETP.NE.AND P1, PT, R19, 0x1, PT ;  /* 0x000000011300780c */ /* 0x001fda0003f25270 */
[----:B------:R-:W0:Y:S02]  /*0430*/  @!P1 POPC R5, R5 ;  /* 0x0000000500059309 */ /* 0x000e240000000000 */
[----:B0-----:R1:W-:Y:S01]  /*0440*/  @!P1 STS.U16 [R24+0x400], R5 ;  /* 0x0004000518009388 */ /* 0x0013e20000000400 */
[----:B------:R-:W-:Y:S06]  /*0450*/  BAR.SYNC.DEFER_BLOCKING 0x0 ;  /* 0x0000000000007b1d */ /* 0x000fec0000010000 */
[----:B------:R1:W0:Y:S01]  /*0460*/  @!P5 LDS.U16 R15, [R7+0x400] ;  /* 0x00040000070fd984 */ /* 0x0002220000000400 */
[----:B------:R-:W-:Y:S05]  /*0470*/  @!P5 BRA `(.L_x_2) ;  /* 0x000000000004d947 */ /* 0x000fea0003800000 */
[----:B0-----:R2:W3:Y:S02]  /*0480*/  @!P6 LDS.U16 R15, [R7+0x310] ;  /* 0x00031000070fe984 */ /* 0x0014e40000000400 */
.L_x_2:
[----:B------:R-:W-:Y:S05]  /*0490*/  BSYNC.RECONVERGENT B0 ;  /* 0x0000000000007941 */ /* 0x000fea0003800200 */
.L_x_1:
[----:B0--3--:R-:W0:Y:S01]  /*04a0*/  SHFL.IDX PT, R0, R15, R6, 0x1f ;  /* 0x00001f060f007589 */ /* 0x009e2200000e0000 */
[----:B------:R-:W-:Y:S01]  /*04b0*/  BAR.SYNC.DEFER_BLOCKING 0x0 ;  /* 0x0000000000007b1d */ /* 0x000fe20000010000 */
[C---:B------:R-:W-:Y:S01]  /*04c0*/  ISETP.GT.U32.AND P0, PT, R11.reuse, 0x8, PT ;  /* 0x000000080b00780c */ /* 0x040fe20003f04070 */
[C---:B-1----:R-:W-:Y:S01]  /*04d0*/  VIADD R5, R11.reuse, 0xfffffffe ;  /* 0xfffffffe0b057836 */ /* 0x042fe20000000000 */
[C---:B------:R-:W-:Y:S01]  /*04e0*/  ISETP.GT.U32.AND P4, PT, R11.reuse, 0x9, PT ;  /* 0x000000090b00780c */ /* 0x040fe20003f84070 */
[----:B------:R-:W-:Y:S01]  /*04f0*/  VIADD R4, R11, 0xfffffffc ;  /* 0xfffffffc0b047836 */ /* 0x000fe20000000000 */
[----:B------:R-:W-:Y:S01]  /*0500*/  ISETP.LT.U32.OR P1, PT, R6, 0x7, P0 ;  /* 0x000000070600780c */ /* 0x000fe20000721470 */
[----:B------:R-:W-:Y:S01]  /*0510*/  BSSY.RECONVERGENT B0, `(.L_x_3) ;  /* 0x0000011000007945 */ /* 0x000fe20003800200 */
[----:B------:R-:W-:Y:S02]  /*0520*/  ISETP.LT.U32.OR P0, PT, R5, 0x6, P4 ;  /* 0x000000060500780c */ /* 0x000fe40002701470 */
[----:B------:R-:W-:-:S02]  /*0530*/  ISETP.GT.U32.AND P3, PT, R11, 0xb, PT ;  /* 0x0000000b0b00780c */ /* 0x000fc40003f64070 */
[----:B------:R-:W-:Y:S02]  /*0540*/  P2R R22, PR, RZ, 0x2 ;  /* 0x00000002ff167803 */ /* 0x000fe40000000000 */
[----:B0-----:R-:W-:-:S05]  /*0550*/  SEL R0, R0, RZ, P1 ;  /* 0x000000ff00007207 */ /* 0x001fca0000800000 */
[----:B------:R-:W-:-:S05]  /*0560*/  IMAD.IADD R16, R0, 0x1, R15 ;  /* 0x0000000100107824 */ /* 0x000fca00078e020f */
[----:B------:R-:W0:Y:S02]  /*0570*/  SHFL.IDX PT, R0, R16, R5, 0x1f ;  /* 0x00001f0510007589 */ /* 0x000e2400000e0000 */
[----:B0-----:R-:W-:Y:S02]  /*0580*/  SEL R17, R0, RZ, P0 ;  /* 0x000000ff00117207 */ /* 0x001fe40000000000 */
[----:B------:R-:W-:-:S03]  /*0590*/  LOP3.LUT R0, R14, 0x1c, RZ, 0xc0, !PT ;  /* 0x0000001c0e007812 */ /* 0x000fc600078ec0ff */
[----:B------:R-:W-:Y:S01]  /*05a0*/  IMAD.IADD R17, R16, 0x1, R17 ;  /* 0x0000000110117824 */ /* 0x000fe200078e0211 */
[----:B------:R-:W-:-:S04]  /*05b0*/  ISETP.EQ.OR P3, PT, R0, 0x4, P3 ;  /* 0x000000040000780c */ /* 0x000fc80001f62670 */
[----:B------:R-:W0:Y:S02]  /*05c0*/  SHFL.IDX PT, R15, R17, R4, 0x1f ;  /* 0x00001f04110f7589 */ /* 0x000e2400000e0000 */
[----:B0-----:R-:W-:-:S05]  /*05d0*/  SEL R0, R15, RZ, P3 ;  /* 0x000000ff0f007207 */ /* 0x001fca0001800000 */
[----:B------:R-:W-:-:S05]  /*05e0*/  IMAD.IADD R15, R17, 0x1, R0 ;  /* 0x00000001110f7824 */ /* 0x000fca00078e0200 */
[----:B------:R0:W-:Y:S01]  /*05f0*/  @!P5 STS.U16 [R7+0x400], R15 ;  /* 0x0004000f0700d388 */ /* 0x0001e20000000400 */
[----:B------:R-:W-:Y:S05]  /*0600*/  @!P5 BRA `(.L_x_4) ;  /* 0x000000000004d947 */ /* 0x000fea0003800000 */
[----:B------:R1:W-:Y:S02]  /*0610*/  @!P6 STS.U16 [R7+0x310], R15 ;  /* 0x0003100f0700e388 */ /* 0x0003e40000000400 */
.L_x_4:
[----:B------:R-:W-:Y:S05]  /*0620*/  BSYNC.RECONVERGENT B0 ;  /* 0x0000000000007941 */ /* 0x000fea0003800200 */
.L_x_3:
[----:B------:R-:W-:Y:S01]  /*0630*/  BAR.SYNC.DEFER_BLOCKING 0x0 ;  /* 0x0000000000007b1d */ /* 0x000fe20000010000 */
[----:B------:R-:W-:Y:S01]  /*0640*/  ISETP.NE.AND P2, PT, R10, 0x7, PT ;  /* 0x000000070a00780c */ /* 0x000fe20003f45270 */
[----:B------:R-:W-:-:S12]  /*0650*/  VIADD R0, R11, 0xfffffff8 ;  /* 0xfffffff80b007836 */ /* 0x000fd80000000000 */
[----:B------:R-:W-:Y:S05]  /*0660*/  @P2 BRA `(.L_x_5) ;  /* 0x0000000000682947 */ /* 0x000fea0003800000 */
[----:B01----:R-:W-:Y:S01]  /*0670*/  IMAD.MOV.U32 R15, RZ, RZ, RZ ;  /* 0x000000ffff0f7224 */ /* 0x003fe200078e00ff */
[C---:B------:R-:W-:Y:S01]  /*0680*/  ISETP.GT.U32.AND P0, PT, R11.reuse, 0x3, PT ;  /* 0x000000030b00780c */ /* 0x040fe20003f04070 */
[----:B------:R-:W-:Y:S01]  /*0690*/  UMOV UR5, 0xffffffff ;  /* 0xffffffff00057882 */ /* 0x000fe20000000000 */
[C---:B------:R-:W-:Y:S02]  /*06a0*/  ISETP.GT.U32.AND P1, PT, R11.reuse, 0x1, PT ;  /* 0x000000010b00780c */ /* 0x040fe40003f24070 */
[----:B------:R-:W-:Y:S01]  /*06b0*/  P2R R16, PR, RZ, 0x1 ;  /* 0x00000001ff107803 */ /* 0x000fe20000000000 */
[----:B------:R0:W1:Y:S01]  /*06c0*/  @!P6 LDS.U16 R15, [R8+0x4e0] ;  /* 0x0004e000080fe984 */ /* 0x0000620000000400 */
[----:B------:R-:W-:Y:S02]  /*06d0*/  ISETP.NE.AND P0, PT, R11, RZ, PT ;  /* 0x000000ff0b00720c */ /* 0x000fe40003f05270 */
[----:B------:R-:W-:Y:S01]  /*06e0*/  P2R R16, PR, RZ, 0x2 ;  /* 0x00000002ff107803 */ /* 0x000fe20000000000 */
[----:B------:R-:W-:Y:S10]  /*06f0*/  BRA.DIV UR5, `(.L_x_6) ;  /* 0x0000003205c47947 */ /* 0x000ff4000b800000 */
[----:B-1----:R-:W1:Y:S01]  /*0700*/  SHFL.IDX PT, R25, R15, R6, 0x1f ;  /* 0x00001f060f197589 */ /* 0x002e6200000e0000 */
[----:B------:R-:W-:Y:S02]  /*0710*/  ISETP.GT.U32.AND P1, PT, R11, 0x3, PT ;  /* 0x000000030b00780c */ /* 0x000fe40003f24070 */
[----:B-1----:R-:W-:-:S05]  /*0720*/  SEL R27, R25, RZ, P0 ;  /* 0x000000ff191b7207 */ /* 0x002fca0000000000 */
[----:B------:R-:W1:Y:S02]  /*0730*/  SHFL.IDX PT, R20, R27, R6, 0x1f ;  /* 0x00001f061b147589 */ /* 0x000e6400000e0000 */
[----:B-1----:R-:W-:-:S05]  /*0740*/  IMAD.IADD R20, R25, 0x1, R20 ;  /* 0x0000000119147824 */ /* 0x002fca00078e0214 */
[----:B------:R-:W-:Y:S02]  /*0750*/  SEL R26, R20, RZ, P0 ;  /* 0x000000ff141a7207 */ /* 0x000fe40000000000 */
[----:B------:R-:W-:-:S03]  /*0760*/  ISETP.GT.U32.AND P0, PT, R11, 0x1, PT ;  /* 0x000000010b00780c */ /* 0x000fc60003f04070 */
[----:B------:R-:W1:Y:S02]  /*0770*/  SHFL.IDX PT, R20, R26, R5, 0x1f ;  /* 0x00001f051a147589 */ /* 0x000e6400000e0000 */
[----:B-1----:R-:W-:-:S05]  /*0780*/  SEL R17, R20, RZ, P0 ;  /* 0x000000ff14117207 */ /* 0x002fca0000000000 */
[----:B------:R-:W-:-:S05]  /*0790*/  IMAD.IADD R25, R26, 0x1, R17 ;  /* 0x000000011a197824 */ /* 0x000fca00078e0211 */
[----:B------:R-:W1:Y:S02]  /*07a0*/  SHFL.IDX PT, R20, R25, R4, 0x1f ;  /* 0x00001f0419147589 */ /* 0x000e6400000e0000 */
[----:B-1----:R-:W-:-:S05]  /*07b0*/  SEL R20, R20, RZ, P1 ;  /* 0x000000ff14147207 */ /* 0x002fca0000800000 */
[----:B------:R-:W-:-:S05]  /*07c0*/  IMAD.IADD R29, R25, 0x1, R20 ;  /* 0x00000001191d7824 */ /* 0x000fca00078e0214 */
[----:B------:R1:W3:Y:S02]  /*07d0*/  SHFL.IDX PT, R20, R29, R0, 0x1f ;  /* 0x00001f001d147589 */ /* 0x0002e400000e0000 */
.L_x_68:
[----:B---3--:R-:W-:-:S05]  /*07e0*/  SEL R20, R20, RZ, P5 ;  /* 0x000000ff14147207 */ /* 0x008fca0002800000 */
[----:B------:R-:W-:-:S05]  /*07f0*/  IMAD.IADD R15, R29, 0x1, R20 ;  /* 0x000000011d0f7824 */ /* 0x000fca00078e0214 */
[----:B------:R3:W-:Y:S02]  /*0800*/  @!P6 STS.U16 [R8+0x500], R15 ;  /* 0x0005000f0800e388 */ /* 0x0007e40000000400 */
.L_x_5:
[----:B------:R-:W-:Y:S05]  /*0810*/  WARPSYNC.ALL ;  /* 0x0000000000007948 */ /* 0x000fea0003800000 */
[----:B------:R-:W-:Y:S01]  /*0820*/  BAR.SYNC.DEFER_BLOCKING 0x0 ;  /* 0x0000000000007b1d */ /* 0x000fe20000010000 */
[C---:B------:R-:W-:Y:S01]  /*0830*/  ISETP.GE.U32.AND P0, PT, R14.reuse, 0x20, PT ;  /* 0x000000200e00780c */ /* 0x040fe20003f06070 */
[----:B------:R-:W-:Y:S01]  /*0840*/  IMAD.MOV.U32 R18, RZ, RZ, RZ ;  /* 0x000000ffff127224 */ /* 0x000fe200078e00ff */
[----:B------:R-:W-:Y:S02]  /*0850*/  LEA R17, R23, UR4, 0x1 ;  /* 0x0000000417117c11 */ /* 0x000fe4000f8e08ff */
[----:B------:R-:W-:Y:S01]  /*0860*/  P2R R16, PR, RZ, 0x1 ;  /* 0x00000001ff107803 */ /* 0x000fe20000000000 */
[----:B------:R-:W-:Y:S01]  /*0870*/  BSSY.RECONVERGENT B0, `(.L_x_7) ;  /* 0x0000037000007945 */ /* 0x000fe20003800200 */
[----:B------:R-:W-:-:S07]  /*0880*/  ISETP.GT.U32.OR P1, PT, R14, 0x1f, P6 ;  /* 0x0000001f0e00780c */ /* 0x000fce0003724470 */
[----:B------:R-:W-:Y:S04]  /*0890*/  @P0 LDS.U16 R18, [R24+0x3e0] ;  /* 0x0003e00018120984 */ /* 0x000fe80000000400 */
[----:B------:R-:W4:Y:S02]  /*08a0*/  LDS.U16 R16, [R17+0x500] ;  /* 0x0005000011107984 */ /* 0x000f240000000400 */
[----:B----4-:R-:W-:-:S04]  /*08b0*/  IADD3 R16, PT, PT, R18, R19, R16 ;  /* 0x0000001312107210 */ /* 0x010fc80007ffe010 */
[----:B------:R-:W-:-:S05]  /*08c0*/  LEA R26, R16, UR4, 0x2 ;  /* 0x00000004101a7c11 */ /* 0x000fca000f8e10ff */
[----:B------:R-:W-:Y:S01]  /*08d0*/  STS [R26+-0x4], R21 ;  /* 0xfffffc151a007388 */ /* 0x000fe20000000800 */
[----:B------:R-:W-:Y:S06]  /*08e0*/  BAR.SYNC.DEFER_BLOCKING 0x0 ;  /* 0x0000000000007b1d */ /* 0x000fec0000010000 */
[----:B------:R-:W4:Y:S04]  /*08f0*/  LDS R19, [R13] ;  /* 0x000000000d137984 */ /* 0x000f280000000800 */
[----:B------:R0:W-:Y:S04]  /*0900*/  @!P6 STS.U16 [R9+0x400], RZ ;  /* 0x000400ff0900e388 */ /* 0x0001e80000000400 */
[----:B------:R0:W-:Y:S01]  /*0910*/  @!P1 STS.U16 [R8+0x500], RZ ;  /* 0x000500ff08009388 */ /* 0x0001e20000000400 */
[----:B----4-:R-:W-:-:S02]  /*0920*/  SHF.R.U32.HI R16, RZ, 0x4, R19 ;  /* 0x00000004ff107819 */ /* 0x010fc40000011613 */
[--C-:B------:R-:W-:Y:S01]  /*0930*/  SHF.R.U32.HI R21, RZ, 0x5, R19.reuse ;  /* 0x00000005ff157819 */ /* 0x100fe20000011613 */
[----:B------:R-:W-:Y:S01]  /*0940*/  BAR.SYNC.DEFER_BLOCKING 0x0 ;  /* 0x0000000000007b1d */ /* 0x000fe20000010000 */
[C---:B------:R-:W-:Y:S02]  /*0950*/  LOP3.LUT P0, RZ, R16.reuse, 0x2, RZ, 0xc0, !PT ;  /* 0x0000000210ff7812 */ /* 0x040fe4000780c0ff */
[----:B------:R-:W-:Y:S02]  /*0960*/  LOP3.LUT R21, R21, 0x1, RZ, 0xc0, !PT ;  /* 0x0000000115157812 */ /* 0x000fe400078ec0ff */
[----:B------:R-:W-:Y:S02]  /*0970*/  SEL R23, RZ, 0xffffffff, P0 ;  /* 0xffffffffff177807 */ /* 0x000fe40000000000 */
[----:B------:R-:W-:Y:S02]  /*0980*/  LOP3.LUT P0, R25, R16, 0x1, RZ, 0xc0, !PT ;  /* 0x0000000110197812 */ /* 0x000fe4000780c0ff */
[----:B------:R-:W-:-:S02]  /*0990*/  SHF.R.U32.HI R26, RZ, 0x7, R19 ;  /* 0x00000007ff1a7819 */ /* 0x000fc40000011613 */
[----:B------:R-:W-:Y:S02]  /*09a0*/  SEL R20, RZ, 0xffffffff, P0 ;  /* 0xffffffffff147807 */ /* 0x000fe40000000000 */
[----:B------:R-:W-:Y:S02]  /*09b0*/  LOP3.LUT P0, RZ, R16, 0x4, RZ, 0xc0, !PT ;  /* 0x0000000410ff7812 */ /* 0x000fe4000780c0ff */
[----:B------:R-:W-:Y:S02]  /*09c0*/  LOP3.LUT R26, R26, 0x1, RZ, 0xc0, !PT ;  /* 0x000000011a1a7812 */ /* 0x000fe400078ec0ff */
[----:B------:R-:W-:Y:S02]  /*09d0*/  SEL R18, RZ, 0xffffffff, P0 ;  /* 0xffffffffff127807 */ /* 0x000fe40000000000 */
[----:B------:R-:W-:-:S04]  /*09e0*/  LOP3.LUT P0, RZ, R16, 0x8, RZ, 0xc0, !PT ;  /* 0x0000000810ff7812 */ /* 0x000fc8000780c0ff */
[----:B------:R-:W-:Y:S02]  /*09f0*/  SEL R17, RZ, 0xffffffff, P0 ;  /* 0xffffffffff117807 */ /* 0x000fe40000000000 */
[----:B------:R-:W-:-:S13]  /*0a00*/  ISETP.NE.U32.AND P0, PT, R21, 0x1, PT ;  /* 0x000000011500780c */ /* 0x000fda0003f05070 */
[----:B------:R-:W-:Y:S02]  /*0a10*/  VOTE.ANY R24, PT, !P0 ;  /* 0x0000000000187806 */ /* 0x000fe400040e0100 */
[----:B------:R-:W-:Y:S02]  /*0a20*/  ISETP.NE.U32.AND P0, PT, R25, 0x1, PT ;  /* 0x000000011900780c */ /* 0x000fe40003f05070 */
[----:B------:R-:W-:Y:S02]  /*0a30*/  SHF.R.U32.HI R25, RZ, 0x6, R19 ;  /* 0x00000006ff197819 */ /* 0x000fe40000011613 */
[----:B------:R-:W-:Y:S02]  /*0a40*/  LOP3.LUT R23, R24, R23, RZ, 0x3c, !PT ;  /* 0x0000001718177212 */ /* 0x000fe400078e3cff */
[----:B------:R-:W-:-:S07]  /*0a50*/  LOP3.LUT R25, R25, 0x1, RZ, 0xc0, !PT ;  /* 0x0000000119197812 */ /* 0x000fce00078ec0ff */
[----:B------:R-:W-:Y:S02]  /*0a60*/  VOTE.ANY R21, PT, !P0 ;  /* 0x0000000000157806 */ /* 0x000fe400040e0100 */
[----:B------:R-:W-:Y:S02]  /*0a70*/  ISETP.NE.U32.AND P0, PT, R25, 0x1, PT ;  /* 0x000000011900780c */ /* 0x000fe40003f05070 */
[----:B------:R-:W-:Y:S02]  /*0a80*/  LOP3.LUT R20, R23, R21, R20, 0x60, !PT ;  /* 0x0000001517147212 */ /* 0x000fe400078e6014 */
[----:B------:R-:W-:Y:S02]  /*0a90*/  LOP3.LUT R23, R16, 0xf, RZ, 0xc0, !PT ;  /* 0x0000000f10177812 */ /* 0x000fe400078ec0ff */
[----:B------:R-:W-:-:S03]  /*0aa0*/  P2R R16, PR, RZ, 0x2 ;  /* 0x00000002ff107803 */ /* 0x000fc60000000000 */
[----:B------:R-:W-:-:S04]  /*0ab0*/  IMAD R24, R10, 0x10, R23 ;  /* 0x000000100a187824 */ /* 0x000fc800078e0217 */
[----:B------:R-:W-:Y:S02]  /*0ac0*/  VOTE.ANY R25, PT, !P0 ;  /* 0x0000000000197806 */ /* 0x000fe400040e0100 */
[----:B------:R-:W-:Y:S02]  /*0ad0*/  ISETP.NE.U32.AND P0, PT, R26, 0x1, PT ;  /* 0x000000011a00780c */ /* 0x000fe40003f05070 */
[----:B------:R-:W-:Y:S02]  /*0ae0*/  LOP3.LUT R18, R20, R25, R18, 0x60, !PT ;  /* 0x0000001914127212 */ /* 0x000fe400078e6012 */
[----:B------:R-:W-:-:S09]  /*0af0*/  LEA R24, R24, UR4, 0x1 ;  /* 0x0000000418187c11 */ /* 0x000fd2000f8e08ff */
[----:B------:R-:W-:-:S04]  /*0b00*/  VOTE.ANY R26, PT, !P0 ;  /* 0x00000000001a7806 */ /* 0x000fc800040e0100 */
[----:B------:R-:W-:-:S04]  /*0b10*/  LOP3.LUT R17, R18, R26, R17, 0x60, !PT ;  /* 0x0000001a12117212 */ /* 0x000fc800078e6011 */
[----:B------:R-:W-:-:S06]  /*0b20*/  LOP3.LUT R21, R17, R12, RZ, 0xc0, !PT ;  /* 0x0000000c11157212 */ /* 0x000fcc00078ec0ff */
[----:B------:R-:W4:Y:S02]  /*0b30*/  POPC R21, R21 ;  /* 0x0000001500157309 */ /* 0x000f240000000000 */
[----:B----4-:R-:W-:-:S13]  /*0b40*/  ISETP.NE.AND P0, PT, R21, 0x1, PT ;  /* 0x000000011500780c */ /* 0x010fda0003f05270 */
[----:B------:R-:W4:Y:S02]  /*0b50*/  @!P0 POPC R17, R17 ;  /* 0x0000001100118309 */ /* 0x000f240000000000 */
[----:B----4-:R0:W-:Y:S01]  /*0b60*/  @!P0 STS.U16 [R24+0x400], R17 ;  /* 0x0004001118008388 */ /* 0x0101e20000000400 */
[----:B------:R-:W-:Y:S01]  /*0b70*/  BAR.SYNC.DEFER_BLOCKING 0x0 ;  /* 0x0000000000007b1d */ /* 0x000fe20000010000 */
[----:B------:R-:W-:-:S13]  /*0b80*/  ISETP.GE.U32.AND P0, PT, R11, 0x8, PT ;  /* 0x000000080b00780c */ /* 0x000fda0003f06070 */
[----:B0-----:R-:W-:Y:S05]  /*0b90*/  @!P0 BRA `(.L_x_8) ;  /* 0x00000000000c8947 */ /* 0x001fea0003800000 */
[----:B------:R-:W-:Y:S05]  /*0ba0*/  @P6 BRA `(.L_x_9) ;  /* 0x00000000000c6947 */ /* 0x000fea0003800000 */
[----:B-1-3--:R0:W4:Y:S01]  /*0bb0*/  LDS.U16 R15, [R7+0x310] ;  /* 0x00031000070f7984 */ /* 0x00a1220000000400 */
[----:B------:R-:W-:Y:S05]  /*0bc0*/  BRA `(.L_x_9) ;  /* 0x0000000000047947 */ /* 0x000fea0003800000 */
.L_x_8:
[----:B-1-3--:R0:W1:Y:S02]  /*0bd0*/  LDS.U16 R15, [R7+0x400] ;  /* 0x00040000070f7984 */ /* 0x00a0640000000400 */
.L_x_9:
[----:B------:R-:W-:Y:S05]  /*0be0*/  BSYNC.RECONVERGENT B0 ;  /* 0x0000000000007941 */ /* 0x000fea0003800200 */
.L_x_7:
[----:B-1--4-:R-:W1:Y:S01]  /*0bf0*/  SHFL.IDX PT, R16, R15, R6, 0x1f ;  /* 0x00001f060f107589 */ /* 0x012e6200000e0000 */
[----:B------:R-:W-:Y:S01]  /*0c00*/  BAR.SYNC.DEFER_BLOCKING 0x0 ;  /* 0x0000000000007b1d */ /* 0x000fe20000010000 */
[----:B------:R-:W-:-:S05]  /*0c10*/  ISETP.NE.AND P1, PT, R22, RZ, PT ;  /* 0x000000ff1600720c */ /* 0x000fca0003f25270 */
[----:B------:R-:W-:Y:S01]  /*0c20*/  BSSY.RECONVERGENT B0, `(.L_x_10) ;  /* 0x0000010000007945 */ /* 0x000fe20003800200 */
[----:B-1----:R-:W-:Y:S02]  /*0c30*/  SEL R16, R16, RZ, P1 ;  /* 0x000000ff10107207 */ /* 0x002fe40000800000 */
[----:B------:R-:W-:-:S03]  /*0c40*/  ISETP.GE.U32.AND P1, PT, R5, 0x6, PT ;  /* 0x000000060500780c */ /* 0x000fc60003f26070 */
[----:B------:R-:W-:Y:S01]  /*0c50*/  IMAD.IADD R18, R16, 0x1, R15 ;  /* 0x0000000110127824 */ /* 0x000fe200078e020f */
[----:B---3--:R-:W-:-:S04]  /*0c60*/  P2R R15, PR, RZ, 0x2 ;  /* 0x00000002ff0f7803 */ /* 0x008fc80000000000 */
[----:B------:R-:W1:Y:S05]  /*0c70*/  SHFL.IDX PT, R17, R18, R5, 0x1f ;  /* 0x00001f0512117589 */ /* 0x000e6a00000e0000 */
[----:B-1----:R-:W-:-:S05]  /*0c80*/  @P1 SEL R17, R17, RZ, P4 ;  /* 0x000000ff11111207 */ /* 0x002fca0002000000 */
[----:B------:R-:W-:-:S05]  /*0c90*/  IMAD.IADD R17, R18, 0x1, R17 ;  /* 0x0000000112117824 */ /* 0x000fca00078e0211 */
[----:B------:R-:W1:Y:S02]  /*0ca0*/  SHFL.IDX PT, R16, R17, R4, 0x1f ;  /* 0x00001f0411107589 */ /* 0x000e6400000e0000 */
[----:B-1----:R-:W-:-:S05]  /*0cb0*/  SEL R16, R16, RZ, P3 ;  /* 0x000000ff10107207 */ /* 0x002fca0001800000 */
[----:B------:R-:W-:Y:S01]  /*0cc0*/  IMAD.IADD R16, R17, 0x1, R16 ;  /* 0x0000000111107824 */ /* 0x000fe200078e0210 */
[----:B------:R-:W-:Y:S06]  /*0cd0*/  @!P0 BRA `(.L_x_11) ;  /* 0x00000000000c8947 */ /* 0x000fec0003800000 */
[----:B------:R-:W-:Y:S05]  /*0ce0*/  @P6 BRA `(.L_x_12) ;  /* 0x00000000000c6947 */ /* 0x000fea0003800000 */
[----:B------:R3:W-:Y:S01]  /*0cf0*/  STS.U16 [R7+0x310], R16 ;  /* 0x0003101007007388 */ /* 0x0007e20000000400 */
[----:B------:R-:W-:Y:S05]  /*0d00*/  BRA `(.L_x_12) ;  /* 0x0000000000047947 */ /* 0x000fea0003800000 */
.L_x_11:
[----:B------:R1:W-:Y:S02]  /*0d10*/  STS.U16 [R7+0x400], R16 ;  /* 0x0004001007007388 */ /* 0x0003e40000000400 */
.L_x_12:
[----:B------:R-:W-:Y:S05]  /*0d20*/  BSYNC.RECONVERGENT B0 ;  /* 0x0000000000007941 */ /* 0x000fea0003800200 */
.L_x_10:
[----:B------:R-:W-:Y:S06]  /*0d30*/  BAR.SYNC.DEFER_BLOCKING 0x0 ;  /* 0x0000000000007b1d */ /* 0x000fec0000010000 */
[----:B------:R-:W-:Y:S05]  /*0d40*/  @P2 BRA `(.L_x_13) ;  /* 0x0000000000782947 */ /* 0x000fea0003800000 */
[----:B------:R-:W-:Y:S01]  /*0d50*/  IMAD.MOV.U32 R15, RZ, RZ, RZ ;  /* 0x000000ffff0f7224 */ /* 0x000fe200078e00ff */
[----:B------:R-:W-:Y:S01]  /*0d60*/  ISETP.GT.U32.AND P1, PT, R11, 0x3, PT ;  /* 0x000000030b00780c */ /* 0x000fe20003f24070 */
[----:B------:R-:W-:-:S03]  /*0d70*/  UMOV UR5, 0xffffffff ;  /* 0xffffffff00057882 */ /* 0x000fc60000000000 */
[----:B-1-3--:R-:W-:Y:S01]  /*0d80*/  P2R R16, PR, RZ, 0x2 ;  /* 0x00000002ff107803 */ /* 0x00afe20000000000 */
[----:B------:R1:W3:Y:S01]  /*0d90*/  @!P6 LDS.U16 R15, [R8+0x4e0] ;  /* 0x0004e000080fe984 */ /* 0x0002e20000000400 */
[----:B------:R-:W-:-:S04]  /*0da0*/  ISETP.GT.U32.AND P1, PT, R11, 0x1, PT ;  /* 0x000000010b00780c */ /* 0x000fc80003f24070 */
[----:B------:R-:W-:Y:S02]  /*0db0*/  P2R R16, PR, RZ, 0x2 ;  /* 0x00000002ff107803 */ /* 0x000fe40000000000 */
[----:B------:R-:W-:-:S04]  /*0dc0*/  ISETP.NE.AND P1, PT, R11, RZ, PT ;  /* 0x000000ff0b00720c */ /* 0x000fc80003f25270 */
[----:B------:R-:W-:Y:S01]  /*0dd0*/  P2R R16, PR, RZ, 0x2 ;  /* 0x00000002ff107803 */ /* 0x000fe20000000000 */
[----:B-1----:R-:W-:Y:S08]  /*0de0*/  BRA.DIV UR5, `(.L_x_14) ;  /* 0x0000002e05987947 */ /* 0x002ff0000b800000 */
[----:B---3--:R-:W1:Y:S01]  /*0df0*/  SHFL.IDX PT, R25, R15, R6, 0x1f ;  /* 0x00001f060f197589 */ /* 0x008e6200000e0000 */
[C---:B------:R-:W-:Y:S02]  /*0e00*/  ISETP.NE.AND P1, PT, R11.reuse, RZ, PT ;  /* 0x000000ff0b00720c */ /* 0x040fe40003f25270 */
[----:B------:R-:W-:Y:S02]  /*0e10*/  P2R R16, PR, RZ, 0x1 ;  /* 0x00000001ff107803 */ /* 0x000fe40000000000 */
[----:B------:R-:W-:Y:S02]  /*0e20*/  ISETP.GT.U32.AND P0, PT, R11, 0x1, PT ;  /* 0x000000010b00780c */ /* 0x000fe40003f04070 */
[----:B-1----:R-:W-:-:S05]  /*0e30*/  SEL R27, R25, RZ, P1 ;  /* 0x000000ff191b7207 */ /* 0x002fca0000800000 */
[----:B------:R-:W1:Y:S02]  /*0e40*/  SHFL.IDX PT, R20, R27, R6, 0x1f ;  /* 0x00001f061b147589 */ /* 0x000e6400000e0000 */
[----:B-1----:R-:W-:-:S05]  /*0e50*/  IMAD.IADD R20, R25, 0x1, R20 ;  /* 0x0000000119147824 */ /* 0x002fca00078e0214 */
[----:B------:R-:W-:Y:S02]  /*0e60*/  SEL R26, R20, RZ, P1 ;  /* 0x000000ff141a7207 */ /* 0x000fe40000800000 */
[----:B------:R-:W-:-:S03]  /*0e70*/  ISETP.GT.U32.AND P1, PT, R11, 0x3, PT ;  /* 0x000000030b00780c */ /* 0x000fc60003f24070 */
[----:B------:R-:W1:Y:S02]  /*0e80*/  SHFL.IDX PT, R20, R26, R5, 0x1f ;  /* 0x00001f051a147589 */ /* 0x000e6400000e0000 */
[----:B-1----:R-:W-:Y:S02]  /*0e90*/  SEL R17, R20, RZ, P0 ;  /* 0x000000ff14117207 */ /* 0x002fe40000000000 */
[----:B------:R-:W-:-:S03]  /*0ea0*/  ISETP.NE.AND P0, PT, R16, RZ, PT ;  /* 0x000000ff1000720c */ /* 0x000fc60003f05270 */
[----:B------:R-:W-:-:S05]  /*0eb0*/  IMAD.IADD R25, R26, 0x1, R17 ;  /* 0x000000011a197824 */ /* 0x000fca00078e0211 */
[----:B------:R-:W1:Y:S02]  /*0ec0*/  SHFL.IDX PT, R20, R25, R4, 0x1f ;  /* 0x00001f0419147589 */ /* 0x000e6400000e0000 */
[----:B-1----:R-:W-:-:S05]  /*0ed0*/  SEL R20, R20, RZ, P1 ;  /* 0x000000ff14147207 */ /* 0x002fca0000800000 */
[----:B------:R-:W-:-:S05]  /*0ee0*/  IMAD.IADD R29, R25, 0x1, R20 ;  /* 0x00000001191d7824 */ /* 0x000fca00078e0214 */
[----:B------:R1:W3:Y:S02]  /*0ef0*/  SHFL.IDX PT, R20, R29, R0, 0x1f ;  /* 0x00001f001d147589 */ /* 0x0002e400000e0000 */
.L_x_74:
[----:B---3--:R-:W-:-:S05]  /*0f00*/  SEL R20, R20, RZ, P5 ;  /* 0x000000ff14147207 */ /* 0x008fca0002800000 */
[----:B------:R-:W-:-:S05]  /*0f10*/  IMAD.IADD R16, R29, 0x1, R20 ;  /* 0x000000011d107824 */ /* 0x000fca00078e0214 */
[----:B------:R4:W-:Y:S02]  /*0f20*/  @!P6 STS.U16 [R8+0x500], R16 ;  /* 0x000500100800e388 */ /* 0x0009e40000000400 */
.L_x_13:
        /* <DEDUP_REMOVED lines=9> */
[----:B------:R-:W5:Y:S02]  /*0fc0*/  LDS.U16 R18, [R17+0x500] ;  /* 0x0005000011127984 */ /* 0x000f640000000400 */
[----:B-----5:R-:W-:-:S04]  /*0fd0*/  IADD3 R15, PT, PT, R15, R21, R18 ;  /* 0x000000150f0f7210 */ /* 0x020fc80007ffe012 */
[----:B------:R-:W-:-:S05]  /*0fe0*/  LEA R26, R15, UR4, 0x2 ;  /* 0x000000040f1a7c11 */ /* 0x000fca000f8e10ff */
[----:B------:R-:W-:Y:S01]  /*0ff0*/  STS [R26+-0x4], R19 ;  /* 0xfffffc131a007388 */ /* 0x000fe20000000800 */
[----:B------:R-:W-:Y:S06]  /*1000*/  BAR.SYNC.DEFER_BLOCKING 0x0 ;  /* 0x0000000000007b1d */ /* 0x000fec0000010000 */
[----:B------:R-:W5:Y:S04]  /*1010*/  LDS R21, [R13] ;  /* 0x000000000d157984 */ /* 0x000f680000000800 */
[----:B------:R0:W-:Y:S04]  /*1020*/  @!P6 STS.U16 [R9+0x400], RZ ;  /* 0x000400ff0900e388 */ /* 0x0001e80000000400 */
[----:B------:R0:W-:Y:S01]  /*1030*/  @!P2 STS.U16 [R8+0x500], RZ ;  /* 0x000500ff0800a388 */ /* 0x0001e20000000400 */
[----:B------:R-:W-:Y:S01]  /*1040*/  BAR.SYNC.DEFER_BLOCKING 0x0 ;  /* 0x0000000000007b1d */ /* 0x000fe20000010000 */
[----:B------:R-:W-:-:S02]  /*1050*/  ISETP.NE.AND P2, PT, R25, RZ, PT ;  /* 0x000000ff1900720c */ /* 0x000fc40003f45270 */
[--C-:B-----5:R-:W-:Y:S02]  /*1060*/  SHF.R.U32.HI R15, RZ, 0x8, R21.reuse ;  /* 0x00000008ff0f7819 */ /* 0x120fe40000011615 */
[----:B------:R-:W-:Y:S02]  /*1070*/  SHF.R.U32.HI R19, RZ, 0x9, R21 ;  /* 0x00000009ff137819 */ /* 0x000fe40000011615 */
[----:B------:R-:W-:Y:S02]  /*1080*/  LOP3.LUT P1, RZ, R15, 0x2, RZ, 0xc0, !PT ;  /* 0x000000020fff7812 */ /* 0x000fe4000782c0ff */
[----:B------:R-:W-:Y:S02]  /*1090*/  LOP3.LUT R19, R19, 0x1, RZ, 0xc0, !PT ;  /* 0x0000000113137812 */ /* 0x000fe400078ec0ff */
[----:B------:R-:W-:Y:S02]  /*10a0*/  SEL R18, RZ, 0xffffffff, P1 ;  /* 0xffffffffff127807 */ /* 0x000fe40000800000 */
[----:B------:R-:W-:-:S02]  /*10b0*/  LOP3.LUT P1, R27, R15, 0x1, RZ, 0xc0, !PT ;  /* 0x000000010f1b7812 */ /* 0x000fc4000782c0ff */
[----:B------:R-:W-:Y:S02]  /*10c0*/  SHF.R.U32.HI R26, RZ, 0xa, R21 ;  /* 0x0000000aff1a7819 */ /* 0x000fe40000011615 */
[----:B------:R-:W-:Y:S02]  /*10d0*/  SEL R23, RZ, 0xffffffff, P1 ;  /* 0xffffffffff177807 */ /* 0x000fe40000800000 */
[C---:B------:R-:W-:Y:S02]  /*10e0*/  LOP3.LUT P1, RZ, R15.reuse, 0x4, RZ, 0xc0, !PT ;  /* 0x000000040fff7812 */ /* 0x040fe4000782c0ff */
[----:B------:R-:W-:Y:S02]  /*10f0*/  LOP3.LUT R26, R26, 0x1, RZ, 0xc0, !PT ;  /* 0x000000011a1a7812 */ /* 0x000fe400078ec0ff */
[----:B------:R-:W-:Y:S02]  /*1100*/  SEL R20, RZ, 0xffffffff, P1 ;  /* 0xffffffffff147807 */ /* 0x000fe40000800000 */
[----:B------:R-:W-:-:S04]  /*1110*/  LOP3.LUT P1, RZ, R15, 0x8, RZ, 0xc0, !PT ;  /* 0x000000080fff7812 */ /* 0x000fc8000782c0ff */
[----:B------:R-:W-:Y:S02]  /*1120*/  SEL R17, RZ, 0xffffffff, P1 ;  /* 0xffffffffff117807 */ /* 0x000fe40000800000 */
[----:B------:R-:W-:-:S13]  /*1130*/  ISETP.NE.U32.AND P1, PT, R19, 0x1, PT ;  /* 0x000000011300780c */ /* 0x000fda0003f25070 */
[----:B------:R-:W-:Y:S02]  /*1140*/  VOTE.ANY R19, PT, !P1 ;  /* 0x0000000000137806 */ /* 0x000fe400048e0100 */
[----:B------:R-:W-:Y:S02]  /*1150*/  ISETP.NE.U32.AND P1, PT, R27, 0x1, PT ;  /* 0x000000011b00780c */ /* 0x000fe40003f25070 */
[----:B------:R-:W-:-:S11]  /*1160*/  LOP3.LUT R18, R19, R18, RZ, 0x3c, !PT ;  /* 0x0000001213127212 */ /* 0x000fd600078e3cff */
[----:B------:R-:W-:Y:S02]  /*1170*/  VOTE.ANY R24, PT, !P1 ;  /* 0x0000000000187806 */ /* 0x000fe400048e0100 */
[----:B------:R-:W-:Y:S02]  /*1180*/  ISETP.NE.U32.AND P1, PT, R26, 0x1, PT ;  /* 0x000000011a00780c */ /* 0x000fe40003f25070 */
[----:B------:R-:W-:Y:S02]  /*1190*/  SHF.R.U32.HI R26, RZ, 0xb, R21 ;  /* 0x0000000bff1a7819 */ /* 0x000fe40000011615 */
[----:B------:R-:W-:Y:S02]  /*11a0*/  LOP3.LUT R18, R18, R24, R23, 0x60, !PT ;  /* 0x0000001812127212 */ /* 0x000fe400078e6017 */
[----:B------:R-:W-:Y:S02]  /*11b0*/  LOP3.LUT R26, R26, 0x1, RZ, 0xc0, !PT ;  /* 0x000000011a1a7812 */ /* 0x000fe400078ec0ff */
[----:B------:R-:W-:-:S05]  /*11c0*/  LOP3.LUT R23, R15, 0xf, RZ, 0xc0, !PT ;  /* 0x0000000f0f177812 */ /* 0x000fca00078ec0ff */
[----:B------:R-:W-:Y:S01]  /*11d0*/  VOTE.ANY R27, PT, !P1 ;  /* 0x00000000001b7806 */ /* 0x000fe200048e0100 */
[----:B------:R-:W-:Y:S01]  /*11e0*/  IMAD R24, R10, 0x10, R23 ;  /* 0x000000100a187824 */ /* 0x000fe200078e0217 */
[----:B------:R-:W-:Y:S02]  /*11f0*/  ISETP.NE.U32.AND P1, PT, R26, 0x1, PT ;  /* 0x000000011a00780c */ /* 0x000fe40003f25070 */
[----:B------:R-:W-:Y:S02]  /*1200*/  LOP3.LUT R18, R18, R27, R20, 0x60, !PT ;  /* 0x0000001b12127212 */ /* 0x000fe400078e6014 */
[----:B------:R-:W-:-:S09]  /*1210*/  LEA R24, R24, UR4, 0x1 ;  /* 0x0000000418187c11 */ /* 0x000fd2000f8e08ff */
[----:B------:R-:W-:-:S04]  /*1220*/  VOTE.ANY R26, PT, !P1 ;  /* 0x00000000001a7806 */ /* 0x000fc800048e0100 */
[----:B------:R-:W-:-:S04]  /*1230*/  LOP3.LUT R17, R18, R26, R17, 0x60, !PT ;  /* 0x0000001a12117212 */ /* 0x000fc800078e6011 */
[----:B------:R-:W-:-:S06]  /*1240*/  LOP3.LUT R19, R17, R12, RZ, 0xc0, !PT ;  /* 0x0000000c11137212 */ /* 0x000fcc00078ec0ff */
[----:B------:R-:W5:Y:S02]  /*1250*/  POPC R19, R19 ;  /* 0x0000001300137309 */ /* 0x000f640000000000 */
[----:B-----5:R-:W-:-:S13]  /*1260*/  ISETP.NE.AND P1, PT, R19, 0x1, PT ;  /* 0x000000011300780c */ /* 0x020fda0003f25270 */
[----:B------:R-:W5:Y:S02]  /*1270*/  @!P1 POPC R17, R17 ;  /* 0x0000001100119309 */ /* 0x000f640000000000 */
[----:B-----5:R0:W-:Y:S01]  /*1280*/  @!P1 STS.U16 [R24+0x400], R17 ;  /* 0x0004001118009388 */ /* 0x0201e20000000400 */
[----:B------:R-:W-:Y:S06]  /*1290*/  BAR.SYNC.DEFER_BLOCKING 0x0 ;  /* 0x0000000000007b1d */ /* 0x000fec0000010000 */
[----:B------:R-:W-:Y:S05]  /*12a0*/  @!P0 BRA `(.L_x_16) ;  /* 0x00000000000c8947 */ /* 0x000fea0003800000 */
[----:B------:R-:W-:Y:S05]  /*12b0*/  @P6 BRA `(.L_x_17) ;  /* 0x00000000000c6947 */ /* 0x000fea0003800000 */
[----:B-1-34-:R1:W3:Y:S01]  /*12c0*/  LDS.U16 R16, [R7+0x310] ;  /* 0x0003100007107984 */ /* 0x01a2e20000000400 */
[----:B------:R-:W-:Y:S05]  /*12d0*/  BRA `(.L_x_17) ;  /* 0x0000000000047947 */ /* 0x000fea0003800000 */
.L_x_16:
[----:B-1-34-:R1:W3:Y:S02]  /*12e0*/  LDS.U16 R16, [R7+0x400] ;  /* 0x0004000007107984 */ /* 0x01a2e40000000400 */
.L_x_17:
[----:B------:R-:W-:Y:S05]  /*12f0*/  BSYNC.RECONVERGENT B0 ;  /* 0x0000000000007941 */ /* 0x000fea0003800200 */
.L_x_15:
[----:B---3--:R-:W3:Y:S01]  /*1300*/  SHFL.IDX PT, R15, R16, R6, 0x1f ;  /* 0x00001f06100f7589 */ /* 0x008ee200000e0000 */
[----:B0-----:R-:W-:Y:S01]  /*1310*/  P2R R17, PR, RZ, 0x4 ;  /* 0x00000004ff117803 */ /* 0x001fe20000000000 */
[----:B------:R-:W-:Y:S01]  /*1320*/  BSSY.RECONVERGENT B0, `(.L_x_18) ;  /* 0x0000012000007945 */ /* 0x000fe20003800200 */
[----:B------:R-:W-:Y:S01]  /*1330*/  BAR.SYNC.DEFER_BLOCKING 0x0 ;  /* 0x0000000000007b1d */ /* 0x000fe20000010000 */
[----:B------:R-:W-:Y:S02]  /*1340*/  ISETP.NE.AND P2, PT, R22, RZ, PT ;  /* 0x000000ff1600720c */ /* 0x000fe40003f45270 */
[----:B------:R-:W-:Y:S02]  /*1350*/  ISETP.GE.U32.AND P1, PT, R5, 0x6, PT ;  /* 0x000000060500780c */ /* 0x000fe40003f26070 */
[----:B---3--:R-:W-:Y:S02]  /*1360*/  SEL R15, R15, RZ, P2 ;  /* 0x000000ff0f0f7207 */ /* 0x008fe40001000000 */
[----:B------:R-:W-:-:S03]  /*1370*/  ISETP.NE.AND P2, PT, R17, RZ, PT ;  /* 0x000000ff1100720c */ /* 0x000fc60003f45270 */
[----:B------:R-:W-:-:S05]  /*1380*/  IMAD.IADD R18, R15, 0x1, R16 ;  /* 0x000000010f127824 */ /* 0x000fca00078e0210 */
[----:B------:R-:W0:Y:S02]  /*1390*/  SHFL.IDX PT, R15, R18, R5, 0x1f ;  /* 0x00001f05120f7589 */ /* 0x000e2400000e0000 */
[----:B0-----:R-:W-:-:S05]  /*13a0*/  @P1 SEL R15, R15, RZ, P4 ;  /* 0x000000ff0f0f1207 */ /* 0x001fca0002000000 */
[----:B------:R-:W-:-:S05]  /*13b0*/  IMAD.IADD R17, R18, 0x1, R15 ;  /* 0x0000000112117824 */ /* 0x000fca00078e020f */
[----:B------:R-:W0:Y:S02]  /*13c0*/  SHFL.IDX PT, R15, R17, R4, 0x1f ;  /* 0x00001f04110f7589 */ /* 0x000e2400000e0000 */
[----:B0-----:R-:W-:-:S05]  /*13d0*/  SEL R20, R15, RZ, P3 ;  /* 0x000000ff0f147207 */ /* 0x001fca0001800000 */
[----:B------:R-:W-:Y:S01]  /*13e0*/  IMAD.IADD R15, R17, 0x1, R20 ;  /* 0x00000001110f7824 */ /* 0x000fe200078e0214 */
[----:B------:R-:W-:Y:S06]  /*13f0*/  @!P0 BRA `(.L_x_19) ;  /* 0x00000000000c8947 */ /* 0x000fec0003800000 */
[----:B------:R-:W-:Y:S05]  /*1400*/  @P6 BRA `(.L_x_20) ;  /* 0x00000000000c6947 */ /* 0x000fea0003800000 */
[----:B------:R3:W-:Y:S01]  /*1410*/  STS.U16 [R7+0x310], R15 ;  /* 0x0003100f07007388 */ /* 0x0007e20000000400 */
[----:B------:R-:W-:Y:S05]  /*1420*/  BRA `(.L_x_20) ;  /* 0x0000000000047947 */ /* 0x000fea0003800000 */
.L_x_19:
[----:B------:R0:W-:Y:S02]  /*1430*/  STS.U16 [R7+0x400], R15 ;  /* 0x0004000f07007388 */ /* 0x0001e40000000400 */
.L_x_20:
[----:B------:R-:W-:Y:S05]  /*1440*/  BSYNC.RECONVERGENT B0 ;  /* 0x0000000000007941 */ /* 0x000fea0003800200 */
.L_x_18:
[----:B------:R-:W-:Y:S06]  /*1450*/  BAR.SYNC.DEFER_BLOCKING 0x0 ;  /* 0x0000000000007b1d */ /* 0x000fec0000010000 */
[----:B------:R-:W-:Y:S05]  /*1460*/  @P2 BRA `(.L_x_21) ;  /* 0x0000000000782947 */ /* 0x000fea0003800000 */
[----:B0--3--:R-:W-:Y:S01]  /*1470*/  IMAD.MOV.U32 R15, RZ, RZ, RZ ;  /* 0x000000ffff0f7224 */ /* 0x009fe200078e00ff */
[----:B------:R-:W-:Y:S01]  /*1480*/  ISETP.GT.U32.AND P1, PT, R11, 0x3, PT ;  /* 0x000000030b00780c */ /* 0x000fe20003f24070 */
[----:B------:R-:W-:-:S03]  /*1490*/  UMOV UR5, 0xffffffff ;  /* 0xffffffff00057882 */ /* 0x000fc60000000000 */
[----:B-1--4-:R-:W-:Y:S01]  /*14a0*/  P2R R16, PR, RZ, 0x2 ;  /* 0x00000002ff107803 */ /* 0x012fe20000000000 */
[----:B------:R0:W1:Y:S01]  /*14b0*/  @!P6 LDS.U16 R15, [R8+0x4e0] ;  /* 0x0004e000080fe984 */ /* 0x0000620000000400 */
[----:B------:R-:W-:-:S04]  /*14c0*/  ISETP.GT.U32.AND P1, PT, R11, 0x1, PT ;  /* 0x000000010b00780c */ /* 0x000fc80003f24070 */
[----:B------:R-:W-:Y:S02]  /*14d0*/  P2R R16, PR, RZ, 0x2 ;  /* 0x00000002ff107803 */ /* 0x000fe40000000000 */
[----:B------:R-:W-:-:S04]  /*14e0*/  ISETP.NE.AND P1, PT, R11, RZ, PT ;  /* 0x000000ff0b00720c */ /* 0x000fc80003f25270 */
[----:B------:R-:W-:Y:S01]  /*14f0*/  P2R R16, PR, RZ, 0x2 ;  /* 0x00000002ff107803 */ /* 0x000fe20000000000 */
[----:B0-----:R-:W-:Y:S08]  /*1500*/  BRA.DIV UR5, `(.L_x_22) ;  /* 0x0000002a05687947 */ /* 0x001ff0000b800000 */
[----:B-1----:R-:W0:Y:S01]  /*1510*/  SHFL.IDX PT, R25, R15, R6, 0x1f ;  /* 0x00001f060f197589 */ /* 0x002e2200000e0000 */
[C---:B------:R-:W-:Y:S02]  /*1520*/  ISETP.NE.AND P1, PT, R11.reuse, RZ, PT ;  /* 0x000000ff0b00720c */ /* 0x040fe40003f25270 */
[----:B------:R-:W-:Y:S02]  /*1530*/  P2R R16, PR, RZ, 0x1 ;  /* 0x00000001ff107803 */ /* 0x000fe40000000000 */
[----:B------:R-:W-:Y:S02]  /*1540*/  ISETP.GT.U32.AND P0, PT, R11, 0x1, PT ;  /* 0x000000010b00780c */ /* 0x000fe40003f04070 */
[----:B0-----:R-:W-:-:S05]  /*1550*/  SEL R27, R25, RZ, P1 ;  /* 0x000000ff191b7207 */ /* 0x001fca0000800000 */
[----:B------:R-:W0:Y:S02]  /*1560*/  SHFL.IDX PT, R20, R27, R6, 0x1f ;  /* 0x00001f061b147589 */ /* 0x000e2400000e0000 */
[----:B0-----:R-:W-:-:S05]  /*1570*/  IMAD.IADD R20, R25, 0x1, R20 ;  /* 0x0000000119147824 */ /* 0x001fca00078e0214 */
[----:B------:R-:W-:Y:S02]  /*1580*/  SEL R26, R20, RZ, P1 ;  /* 0x000000ff141a7207 */ /* 0x000fe40000800000 */
[----:B------:R-:W-:-:S03]  /*1590*/  ISETP.GT.U32.AND P1, PT, R11, 0x3, PT ;  /* 0x000000030b00780c */ /* 0x000fc60003f24070 */
[----:B------:R-:W0:Y:S02]  /*15a0*/  SHFL.IDX PT, R20, R26, R5, 0x1f ;  /* 0x00001f051a147589 */ /* 0x000e2400000e0000 */
[----:B0-----:R-:W-:Y:S02]  /*15b0*/  SEL R17, R20, RZ, P0 ;  /* 0x000000ff14117207 */ /* 0x001fe40000000000 */
[----:B------:R-:W-:-:S03]  /*15c0*/  ISETP.NE.AND P0, PT, R16, RZ, PT ;  /* 0x000000ff1000720c */ /* 0x000fc60003f05270 */
[----:B------:R-:W-:-:S05]  /*15d0*/  IMAD.IADD R25, R26, 0x1, R17 ;  /* 0x000000011a197824 */ /* 0x000fca00078e0211 */
[----:B------:R-:W0:Y:S02]  /*15e0*/  SHFL.IDX PT, R20, R25, R4, 0x1f ;  /* 0x00001f0419147589 */ /* 0x000e2400000e0000 */
[----:B0-----:R-:W-:-:S05]  /*15f0*/  SEL R20, R20, RZ, P1 ;  /* 0x000000ff14147207 */ /* 0x001fca0000800000 */
[----:B------:R-:W-:-:S05]  /*1600*/  IMAD.IADD R29, R25, 0x1, R20 ;  /* 0x00000001191d7824 */ /* 0x000fca00078e0214 */
[----:B------:R0:W1:Y:S02]  /*1610*/  SHFL.IDX PT, R20, R29, R0, 0x1f ;  /* 0x00001f001d147589 */ /* 0x00006400000e0000 */
.L_x_80:
[----:B-1----:R-:W-:-:S05]  /*1620*/  SEL R20, R20, RZ, P5 ;  /* 0x000000ff14147207 */ /* 0x002fca0002800000 */
[----:B------:R-:W-:-:S05]  /*1630*/  IMAD.IADD R15, R29, 0x1, R20 ;  /* 0x000000011d0f7824 */ /* 0x000fca00078e0214 */
[----:B------:R1:W-:Y:S02]  /*1640*/  @!P6 STS.U16 [R8+0x500], R15 ;  /* 0x0005000f0800e388 */ /* 0x0003e40000000400 */
.L_x_21:
        /* <DEDUP_REMOVED lines=9> */
[----:B-1--4-:R-:W1:Y:S02]  /*16e0*/  LDS.U16 R16, [R17+0x500] ;  /* 0x0005000011107984 */ /* 0x012e640000000400 */
[----:B-1----:R-:W-:-:S04]  /*16f0*/  IADD3 R16, PT, PT, R18, R19, R16 ;  /* 0x0000001312107210 */ /* 0x002fc80007ffe010 */
[----:B------:R-:W-:-:S05]  /*1700*/  LEA R26, R16, UR4, 0x2 ;  /* 0x00000004101a7c11 */ /* 0x000fca000f8e10ff */
[----:B------:R-:W-:Y:S01]  /*1710*/  STS [R26+-0x4], R21 ;  /* 0xfffffc151a007388 */ /* 0x000fe20000000800 */
[----:B------:R-:W-:Y:S06]  /*1720*/  BAR.SYNC.DEFER_BLOCKING 0x0 ;  /* 0x0000000000007b1d */ /* 0x000fec0000010000 */
[----:B------:R-:W1:Y:S04]  /*1730*/  LDS R19, [R13] ;  /* 0x000000000d137984 */ /* 0x000e680000000800 */
[----:B------:R4:W-:Y:S04]  /*1740*/  @!P6 STS.U16 [R9+0x400], RZ ;  /* 0x000400ff0900e388 */ /* 0x0009e80000000400 */
[----:B------:R4:W-:Y:S01]  /*1750*/  @!P2 STS.U16 [R8+0x500], RZ ;  /* 0x000500ff0800a388 */ /* 0x0009e20000000400 */
[----:B------:R-:W-:Y:S01]  /*1760*/  BAR.SYNC.DEFER_BLOCKING 0x0 ;  /* 0x0000000000007b1d */ /* 0x000fe20000010000 */
[----:B------:R-:W-:-:S02]  /*1770*/  ISETP.NE.AND P2, PT, R25, RZ, PT ;  /* 0x000000ff1900720c */ /* 0x000fc40003f45270 */
[--C-:B-1----:R-:W-:Y:S02]  /*1780*/  SHF.R.U32.HI R16, RZ, 0xc, R19.reuse ;  /* 0x0000000cff107819 */ /* 0x102fe40000011613 */
[----:B------:R-:W-:Y:S02]  /*1790*/  SHF.R.U32.HI R21, RZ, 0xd, R19 ;  /* 0x0000000dff157819 */ /* 0x000fe40000011613 */
[C---:B------:R-:W-:Y:S02]  /*17a0*/  LOP3.LUT P1, RZ, R16.reuse, 0x2, RZ, 0xc0, !PT ;  /* 0x0000000210ff7812 */ /* 0x040fe4000782c0ff */
[----:B------:R-:W-:Y:S02]  /*17b0*/  LOP3.LUT R21, R21, 0x1, RZ, 0xc0, !PT ;  /* 0x0000000115157812 */ /* 0x000fe400078ec0ff */
[----:B------:R-:W-:Y:S02]  /*17c0*/  SEL R18, RZ, 0xffffffff, P1 ;  /* 0xffffffffff127807 */ /* 0x000fe40000800000 */
[----:B------:R-:W-:-:S02]  /*17d0*/  LOP3.LUT P1, R27, R16, 0x1, RZ, 0xc0, !PT ;  /* 0x00000001101b7812 */ /* 0x000fc4000782c0ff */
[----:B------:R-:W-:Y:S02]  /*17e0*/  SHF.R.U32.HI R26, RZ, 0xe, R19 ;  /* 0x0000000eff1a7819 */ /* 0x000fe40000011613 */
        /* <DEDUP_REMOVED lines=24> */
[----:B------:R-:W1:Y:S02]  /*1970*/  POPC R21, R21 ;  /* 0x0000001500157309 */ /* 0x000e640000000000 */
[----:B-1----:R-:W-:-:S13]  /*1980*/  ISETP.NE.AND P1, PT, R21, 0x1, PT ;  /* 0x000000011500780c */ /* 0x002fda0003f25270 */
[----:B------:R-:W1:Y:S02]  /*1990*/  @!P1 POPC R17, R17 ;  /* 0x0000001100119309 */ /* 0x000e640000000000 */
[----:B-1----:R4:W-:Y:S01]  /*19a0*/  @!P1 STS.U16 [R24+0x400], R17 ;  /* 0x0004001118009388 */ /* 0x0029e20000000400 */
[----:B------:R-:W-:Y:S06]  /*19b0*/  BAR.SYNC.DEFER_BLOCKING 0x0 ;  /* 0x0000000000007b1d */ /* 0x000fec0000010000 */
[----:B------:R-:W-:Y:S05]  /*19c0*/  @!P0 BRA `(.L_x_24) ;  /* 0x00000000000c8947 */ /* 0x000fea0003800000 */
[----:B------:R-:W-:Y:S05]  /*19d0*/  @P6 BRA `(.L_x_25) ;  /* 0x00000000000c6947 */ /* 0x000fea0003800000 */
[----:B0--3--:R0:W1:Y:S01]  /*19e0*/  LDS.U16 R15, [R7+0x310] ;  /* 0x00031000070f7984 */ /* 0x0090620000000400 */
[----:B------:R-:W-:Y:S05]  /*19f0*/  BRA `(.L_x_25) ;  /* 0x0000000000047947 */ /* 0x000fea0003800000 */
.L_x_24:
[----:B0--3--:R0:W1:Y:S02]  /*1a00*/  LDS.U16 R15, [R7+0x400] ;  /* 0x00040000070f7984 */ /* 0x0090640000000400 */
.L_x_25:
[----:B------:R-:W-:Y:S05]  /*1a10*/  BSYNC.RECONVERGENT B0 ;  /* 0x0000000000007941 */ /* 0x000fea0003800200 */
.L_x_23:
[----:B-1----:R-:W1:Y:S01]  /*1a20*/  SHFL.IDX PT, R16, R15, R6, 0x1f ;  /* 0x00001f060f107589 */ /* 0x002e6200000e0000 */
[----:B----4-:R-:W-:Y:S01]  /*1a30*/  P2R R17, PR, RZ, 0x4 ;  /* 0x00000004ff117803 */ /* 0x010fe20000000000 */
[----:B------:R-:W-:Y:S01]  /*1a40*/  BSSY.RECONVERGENT B0, `(.L_x_26) ;  /* 0x0000012000007945 */ /* 0x000fe20003800200 */
[----:B------:R-:W-:Y:S01]  /*1a50*/  BAR.SYNC.DEFER_BLOCKING 0x0 ;  /* 0x0000000000007b1d */ /* 0x000fe20000010000 */
[----:B------:R-:W-:Y:S02]  /*1a60*/  ISETP.NE.AND P2, PT, R22, RZ, PT ;  /* 0x000000ff1600720c */ /* 0x000fe40003f45270 */
[----:B------:R-:W-:Y:S02]  /*1a70*/  ISETP.GE.U32.AND P1, PT, R5, 0x6, PT ;  /* 0x000000060500780c */ /* 0x000fe40003f26070 */
[----:B-1----:R-:W-:Y:S02]  /*1a80*/  SEL R16, R16, RZ, P2 ;  /* 0x000000ff10107207 */ /* 0x002fe40001000000 */
[----:B------:R-:W-:-:S03]  /*1a90*/  ISETP.NE.AND P2, PT, R17, RZ, PT ;  /* 0x000000ff1100720c */ /* 0x000fc60003f45270 */
[----:B------:R-:W-:-:S05]  /*1aa0*/  IMAD.IADD R18, R16, 0x1, R15 ;  /* 0x0000000110127824 */ /* 0x000fca00078e020f */
[----:B------:R-:W1:Y:S02]  /*1ab0*/  SHFL.IDX PT, R17, R18, R5, 0x1f ;  /* 0x00001f0512117589 */ /* 0x000e6400000e0000 */
        /* <DEDUP_REMOVED lines=9> */
.L_x_27:
[----:B------:R1:W-:Y:S02]  /*1b50*/  STS.U16 [R7+0x400], R16 ;  /* 0x0004001007007388 */ /* 0x0003e40000000400 */
.L_x_28:
[----:B------:R-:W-:Y:S05]  /*1b60*/  BSYNC.RECONVERGENT B0 ;  /* 0x0000000000007941 */ /* 0x000fea0003800200 */
.L_x_26:
        /* <DEDUP_REMOVED lines=29> */
.L_x_86:
[----:B-1----:R-:W-:-:S05]  /*1d40*/  SEL R20, R20, RZ, P5 ;  /* 0x000000ff14147207 */ /* 0x002fca0002800000 */
[----:B------:R-:W-:-:S05]  /*1d50*/  IMAD.IADD R16, R29, 0x1, R20 ;  /* 0x000000011d107824 */ /* 0x000fca00078e0214 */
[----:B------:R1:W-:Y:S02]  /*1d60*/  @!P6 STS.U16 [R8+0x500], R16 ;  /* 0x000500100800e388 */ /* 0x0003e40000000400 */
.L_x_29:
[----:B------:R-:W-:Y:S05]  /*1d70*/  WARPSYNC.ALL ;  /* 0x0000000000007948 */ /* 0x000fea0003800000 */
[----:B------:R-:W-:Y:S01]  /*1d80*/  BAR.SYNC.DEFER_BLOCKING 0x0 ;  /* 0x0000000000007b1d */ /* 0x000fe20000010000 */
[C---:B------:R-:W-:Y:S01]  /*1d90*/  ISETP.GE.U32.AND P1, PT, R14.reuse, 0x20, PT ;  /* 0x000000200e00780c */ /* 0x040fe20003f26070 */
[----:B0--3--:R-:W-:Y:S01]  /*1da0*/  IMAD.MOV.U32 R15, RZ, RZ, RZ ;  /* 0x000000ffff0f7224 */ /* 0x009fe200078e00ff */
[----:B------:R-:W-:Y:S02]  /*1db0*/  LEA R17, R23, UR4, 0x1 ;  /* 0x0000000417117c11 */ /* 0x000fe4000f8e08ff */
[----:B------:R-:W-:Y:S01]  /*1dc0*/  P2R R25, PR, RZ, 0x4 ;  /* 0x00000004ff197803 */ /* 0x000fe20000000000 */
[----:B------:R-:W-:Y:S01]  /*1dd0*/  BSSY.RECONVERGENT B0, `(.L_x_31) ;  /* 0x0000036000007945 */ /* 0x000fe20003800200 */
[----:B------:R-:W-:-:S07]  /*1de0*/  ISETP.GT.U32.OR P2, PT, R14, 0x1f, P6 ;  /* 0x0000001f0e00780c */ /* 0x000fce0003744470 */
[----:B------:R-:W-:Y:S04]  /*1df0*/  @P1 LDS.U16 R15, [R24+0x3e0] ;  /* 0x0003e000180f1984 */ /* 0x000fe80000000400 */
[----:B------:R-:W0:Y:S02]  /*1e00*/  LDS.U16 R18, [R17+0x500] ;  /* 0x0005000011127984 */ /* 0x000e240000000400 */
[----:B0-----:R-:W-:-:S04]  /*1e10*/  IADD3 R15, PT, PT, R15, R21, R18 ;  /* 0x000000150f0f7210 */ /* 0x001fc80007ffe012 */
[----:B------:R-:W-:-:S05]  /*1e20*/  LEA R26, R15, UR4, 0x2 ;  /* 0x000000040f1a7c11 */ /* 0x000fca000f8e10ff */
[----:B------:R-:W-:Y:S01]  /*1e30*/  STS [R26+-0x4], R19 ;  /* 0xfffffc131a007388 */ /* 0x000fe20000000800 */
[----:B------:R-:W-:Y:S06]  /*1e40*/  BAR.SYNC.DEFER_BLOCKING 0x0 ;  /* 0x0000000000007b1d */ /* 0x000fec0000010000 */
[----:B------:R-:W0:Y:S04]  /*1e50*/  LDS R21, [R13] ;  /* 0x000000000d157984 */ /* 0x000e280000000800 */
[----:B------:R3:W-:Y:S04]  /*1e60*/  @!P6 STS.U16 [R9+0x400], RZ ;  /* 0x000400ff0900e388 */ /* 0x0007e80000000400 */
[----:B------:R3:W-:Y:S01]  /*1e70*/  @!P2 STS.U16 [R8+0x500], RZ ;  /* 0x000500ff0800a388 */ /* 0x0007e20000000400 */
[----:B------:R-:W-:Y:S01]  /*1e80*/  BAR.SYNC.DEFER_BLOCKING 0x0 ;  /* 0x0000000000007b1d */ /* 0x000fe20000010000 */
[----:B------:R-:W-:-:S02]  /*1e90*/  ISETP.NE.AND P2, PT, R25, RZ, PT ;  /* 0x000000ff1900720c */ /* 0x000fc40003f45270 */
[--C-:B0-----:R-:W-:Y:S02]  /*1ea0*/  SHF.R.U32.HI R15, RZ, 0x10, R21.reuse ;  /* 0x00000010ff0f7819 */ /* 0x101fe40000011615 */
        /* <DEDUP_REMOVED lines=30> */
[----:B------:R-:W0:Y:S02]  /*2090*/  POPC R19, R19 ;  /* 0x0000001300137309 */ /* 0x000e240000000000 */
[----:B0-----:R-:W-:-:S13]  /*20a0*/  ISETP.NE.AND P1, PT, R19, 0x1, PT ;  /* 0x000000011300780c */ /* 0x001fda0003f25270 */
[----:B------:R-:W0:Y:S02]  /*20b0*/  @!P1 POPC R17, R17 ;  /* 0x0000001100119309 */ /* 0x000e240000000000 */
[----:B0-----:R3:W-:Y:S01]  /*20c0*/  @!P1 STS.U16 [R24+0x400], R17 ;  /* 0x0004001118009388 */ /* 0x0017e20000000400 */
[----:B------:R-:W-:Y:S06]  /*20d0*/  BAR.SYNC.DEFER_BLOCKING 0x0 ;  /* 0x0000000000007b1d */ /* 0x000fec0000010000 */
[----:B------:R-:W-:Y:S05]  /*20e0*/  @!P0 BRA `(.L_x_32) ;  /* 0x00000000000c8947 */ /* 0x000fea0003800000 */
[----:B------:R-:W-:Y:S05]  /*20f0*/  @P6 BRA `(.L_x_33) ;  /* 0x00000000000c6947 */ /* 0x000fea0003800000 */
[----:B-1--4-:R0:W1:Y:S01]  /*2100*/  LDS.U16 R16, [R7+0x310] ;  /* 0x0003100007107984 */ /* 0x0120620000000400 */
[----:B------:R-:W-:Y:S05]  /*2110*/  BRA `(.L_x_33) ;  /* 0x0000000000047947 */ /* 0x000fea0003800000 */
.L_x_32:
[----:B-1--4-:R0:W1:Y:S02]  /*2120*/  LDS.U16 R16, [R7+0x400] ;  /* 0x0004000007107984 */ /* 0x0120640000000400 */
.L_x_33:
[----:B------:R-:W-:Y:S05]  /*2130*/  BSYNC.RECONVERGENT B0 ;  /* 0x0000000000007941 */ /* 0x000fea0003800200 */
.L_x_31:
[----:B-1----:R-:W1:Y:S01]  /*2140*/  SHFL.IDX PT, R15, R16, R6, 0x1f ;  /* 0x00001f06100f7589 */ /* 0x002e6200000e0000 */
[----:B---3--:R-:W-:Y:S01]  /*2150*/  P2R R17, PR, RZ, 0x4 ;  /* 0x00000004ff117803 */ /* 0x008fe20000000000 */
        /* <DEDUP_REMOVED lines=17> */
.L_x_35:
[----:B------:R3:W-:Y:S02]  /*2270*/  STS.U16 [R7+0x400], R15 ;  /* 0x0004000f07007388 */ /* 0x0007e40000000400 */
.L_x_36:
[----:B------:R-:W-:Y:S05]  /*2280*/  BSYNC.RECONVERGENT B0 ;  /* 0x0000000000007941 */ /* 0x000fea0003800200 */
.L_x_34:
[----:B------:R-:W-:Y:S06]  /*2290*/  BAR.SYNC.DEFER_BLOCKING 0x0 ;  /* 0x0000000000007b1d */ /* 0x000fec0000010000 */
[----:B------:R-:W-:Y:S05]  /*22a0*/  @P2 BRA `(.L_x_37) ;  /* 0x0000000000782947 */ /* 0x000fea0003800000 */
[----:B-1-3--:R-:W-:Y:S01]  /*22b0*/  IMAD.MOV.U32 R15, RZ, RZ, RZ ;  /* 0x000000ffff0f7224 */ /* 0x00afe200078e00ff */
[----:B------:R-:W-:Y:S01]  /*22c0*/  ISETP.GT.U32.AND P1, PT, R11, 0x3, PT ;  /* 0x000000030b00780c */ /* 0x000fe20003f24070 */
[----:B------:R-:W-:-:S03]  /*22d0*/  UMOV UR5, 0xffffffff ;  /* 0xffffffff00057882 */ /* 0x000fc60000000000 */
[----:B----4-:R-:W-:Y:S01]  /*22e0*/  P2R R16, PR, RZ, 0x2 ;  /* 0x00000002ff107803 */ /* 0x010fe20000000000 */
        /* <DEDUP_REMOVED lines=23> */
.L_x_92:
[----:B---3--:R-:W-:-:S05]  /*2460*/  SEL R20, R20, RZ, P5 ;  /* 0x000000ff14147207 */ /* 0x008fca0002800000 */
[----:B------:R-:W-:-:S05]  /*2470*/  IMAD.IADD R15, R29, 0x1, R20 ;  /* 0x000000011d0f7824 */ /* 0x000fca00078e0214 */
[----:B------:R3:W-:Y:S02]  /*2480*/  @!P6 STS.U16 [R8+0x500], R15 ;  /* 0x0005000f0800e388 */ /* 0x0007e40000000400 */
.L_x_37:
        /* <DEDUP_REMOVED lines=9> */
[----:B----4-:R-:W4:Y:S02]  /*2520*/  LDS.U16 R16, [R17+0x500] ;  /* 0x0005000011107984 */ /* 0x010f240000000400 */
[----:B----4-:R-:W-:-:S04]  /*2530*/  IADD3 R16, PT, PT, R18, R19, R16 ;  /* 0x0000001312107210 */ /* 0x010fc80007ffe010 */
[----:B------:R-:W-:-:S05]  /*2540*/  LEA R26, R16, UR4, 0x2 ;  /* 0x00000004101a7c11 */ /* 0x000fca000f8e10ff */
[----:B------:R-:W-:Y:S01]  /*2550*/  STS [R26+-0x4], R21 ;  /* 0xfffffc151a007388 */ /* 0x000fe20000000800 */
[----:B------:R-:W-:Y:S06]  /*2560*/  BAR.SYNC.DEFER_BLOCKING 0x0 ;  /* 0x0000000000007b1d */ /* 0x000fec0000010000 */
[----:B------:R-:W4:Y:S04]  /*2570*/  LDS R19, [R13] ;  /* 0x000000000d137984 */ /* 0x000f280000000800 */
[----:B------:R0:W-:Y:S04]  /*2580*/  @!P6 STS.U16 [R9+0x400], RZ ;  /* 0x000400ff0900e388 */ /* 0x0001e80000000400 */
[----:B------:R0:W-:Y:S01]  /*2590*/  @!P2 STS.U16 [R8+0x500], RZ ;  /* 0x000500ff0800a388 */ /* 0x0001e20000000400 */
[----:B------:R-:W-:Y:S01]  /*25a0*/  BAR.SYNC.DEFER_BLOCKING 0x0 ;  /* 0x0000000000007b1d */ /* 0x000fe20000010000 */
[----:B------:R-:W-:-:S02]  /*25b0*/  ISETP.NE.AND P2, PT, R25, RZ, PT ;  /* 0x000000ff1900720c */ /* 0x000fc40003f45270 */
[--C-:B----4-:R-:W-:Y:S02]  /*25c0*/  SHF.R.U32.HI R16, RZ, 0x14, R19.reuse ;  /* 0x00000014ff107819 */ /* 0x110fe40000011613 */
        /* <DEDUP_REMOVED lines=34> */
[----:B------:R-:W-:Y:S06]  /*27f0*/  BAR.SYNC.DEFER_BLOCKING 0x0 ;  /* 0x0000000000007b1d */ /* 0x000fec0000010000 */
[----:B------:R-:W-:Y:S05]  /*2800*/  @!P0 BRA `(.L_x_40) ;  /* 0x00000000000c8947 */ /* 0x000fea0003800000 */
[----:B------:R-:W-:Y:S05]  /*2810*/  @P6 BRA `(.L_x_41) ;  /* 0x00000000000c6947 */ /* 0x000fea0003800000 */
[----:B-1-3--:R4:W1:Y:S01]  /*2820*/  LDS.U16 R15, [R7+0x310] ;  /* 0x00031000070f7984 */ /* 0x00a8620000000400 */
[----:B------:R-:W-:Y:S05]  /*2830*/  BRA `(.L_x_41) ;  /* 0x0000000000047947 */ /* 0x000fea0003800000 */
.L_x_40:
[----:B-1-3--:R1:W3:Y:S02]  /*2840*/  LDS.U16 R15, [R7+0x400] ;  /* 0x00040000070f7984 */ /* 0x00a2e40000000400 */
.L_x_41:
[----:B------:R-:W-:Y:S05]  /*2850*/  BSYNC.RECONVERGENT B0 ;  /* 0x0000000000007941 */ /* 0x000fea0003800200 */
.L_x_39:
[----:B-1-3--:R-:W1:Y:S01]  /*2860*/  SHFL.IDX PT, R16, R15, R6, 0x1f ;  /* 0x00001f060f107589 */ /* 0x00ae6200000e0000 */
[----:B0-----:R-:W-:Y:S01]  /*2870*/  P2R R17, PR, RZ, 0x4 ;  /* 0x00000004ff117803 */ /* 0x001fe20000000000 */
[----:B------:R-:W-:Y:S01]  /*2880*/  BSSY.RECONVERGENT B0, `(.L_x_42) ;  /* 0x0000012000007945 */ /* 0x000fe20003800200 */
[----:B------:R-:W-:Y:S01]  /*2890*/  BAR.SYNC.DEFER_BLOCKING 0x0 ;  /* 0x0000000000007b1d */ /* 0x000fe20000010000 */
[----:B------:R-:W-:Y:S02]  /*28a0*/  ISETP.NE.AND P2, PT, R22, RZ, PT ;  /* 0x000000ff1600720c */ /* 0x000fe40003f45270 */
[----:B------:R-:W-:Y:S02]  /*28b0*/  ISETP.GE.U32.AND P1, PT, R5, 0x6, PT ;  /* 0x000000060500780c */ /* 0x000fe40003f26070 */
[----:B-1----:R-:W-:Y:S02]  /*28c0*/  SEL R16, R16, RZ, P2 ;  /* 0x000000ff10107207 */ /* 0x002fe40001000000 */
        /* <DEDUP_REMOVED lines=12> */
.L_x_43:
[----:B------:R0:W-:Y:S02]  /*2990*/  STS.U16 [R7+0x400], R16 ;  /* 0x0004001007007388 */ /* 0x0001e40000000400 */
.L_x_44:
[----:B------:R-:W-:Y:S05]  /*29a0*/  BSYNC.RECONVERGENT B0 ;  /* 0x0000000000007941 */ /* 0x000fea0003800200 */
.L_x_42:
[----:B------:R-:W-:Y:S06]  /*29b0*/  BAR.SYNC.DEFER_BLOCKING 0x0 ;  /* 0x0000000000007b1d */ /* 0x000fec0000010000 */
[----:B------:R-:W-:Y:S05]  /*29c0*/  @P2 BRA `(.L_x_45) ;  /* 0x0000000000782947 */ /* 0x000fea0003800000 */
[----:B------:R-:W-:Y:S01]  /*29d0*/  IMAD.MOV.U32 R15, RZ, RZ, RZ ;  /* 0x000000ffff0f7224 */ /* 0x000fe200078e00ff */
[----:B------:R-:W-:Y:S01]  /*29e0*/  ISETP.GT.U32.AND P1, PT, R11, 0x3, PT ;  /* 0x000000030b00780c */ /* 0x000fe20003f24070 */
[----:B------:R-:W-:-:S03]  /*29f0*/  UMOV UR5, 0xffffffff ;  /* 0xffffffff00057882 */ /* 0x000fc60000000000 */
[----:B01----:R-:W-:Y:S01]  /*2a00*/  P2R R16, PR, RZ, 0x2 ;  /* 0x00000002ff107803 */ /* 0x003fe20000000000 */
        /* <DEDUP_REMOVED lines=23> */
.L_x_98:
[----:B-1----:R-:W-:-:S05]  /*2b80*/  SEL R20, R20, RZ, P5 ;  /* 0x000000ff14147207 */ /* 0x002fca0002800000 */
[----:B------:R-:W-:-:S05]  /*2b90*/  IMAD.IADD R16, R29, 0x1, R20 ;  /* 0x000000011d107824 */ /* 0x000fca00078e0214 */
[----:B------:R3:W-:Y:S02]  /*2ba0*/  @!P6 STS.U16 [R8+0x500], R16 ;  /* 0x000500100800e388 */ /* 0x0007e40000000400 */
.L_x_45:
        /* <DEDUP_REMOVED lines=57> */
[----:B01-3--:R0:W1:Y:S01]  /*2f40*/  LDS.U16 R16, [R7+0x310] ;  /* 0x0003100007107984 */ /* 0x00b0620000000400 */
[----:B------:R-:W-:Y:S05]  /*2f50*/  BRA `(.L_x_49) ;  /* 0x0000000000047947 */ /* 0x000fea0003800000 */
.L_x_48:
[----:B01-3--:R0:W1:Y:S02]  /*2f60*/  LDS.U16 R16, [R7+0x400] ;  /* 0x0004000007107984 */ /* 0x00b0640000000400 */
.L_x_49:
[----:B------:R-:W-:Y:S05]  /*2f70*/  BSYNC.RECONVERGENT B0 ;  /* 0x0000000000007941 */ /* 0x000fea0003800200 */
.L_x_47:
[----:B-1----:R-:W1:Y:S01]  /*2f80*/  SHFL.IDX PT, R15, R16, R6, 0x1f ;  /* 0x00001f06100f7589 */ /* 0x002e6200000e0000 */
        /* <DEDUP_REMOVED lines=18> */
.L_x_51:
[----:B------:R0:W-:Y:S02]  /*30b0*/  STS.U16 [R7+0x400], R15 ;  /* 0x0004000f07007388 */ /* 0x0001e40000000400 */
.L_x_52:
[----:B------:R-:W-:Y:S05]  /*30c0*/  BSYNC.RECONVERGENT B0 ;  /* 0x0000000000007941 */ /* 0x000fea0003800200 */
.L_x_50:
[----:B------:R-:W-:Y:S06]  /*30d0*/  BAR.SYNC.DEFER_BLOCKING 0x0 ;  /* 0x0000000000007b1d */ /* 0x000fec0000010000 */
[----:B------:R-:W-:Y:S05]  /*30e0*/  @P2 BRA `(.L_x_53) ;  /* 0x0000000000782947 */ /* 0x000fea0003800000 */
[----:B01----:R-:W-:Y:S01]  /*30f0*/  IMAD.MOV.U32 R15, RZ, RZ, RZ ;  /* 0x000000ffff0f7224 */ /* 0x003fe200078e00ff */
[----:B------:R-:W-:Y:S01]  /*3100*/  ISETP.GT.U32.AND P1, PT, R11, 0x3, PT ;  /* 0x000000030b00780c */ /* 0x000fe20003f24070 */
[----:B------:R-:W-:-:S03]  /*3110*/  UMOV UR5, 0xffffffff ;  /* 0xffffffff00057882 */ /* 0x000fc60000000000 */
[----:B---3--:R-:W-:Y:S01]  /*3120*/  P2R R16, PR, RZ, 0x2 ;  /* 0x00000002ff107803 */ /* 0x008fe20000000000 */
        /* <DEDUP_REMOVED lines=23> */
.L_x_104:
[----:B-1----:R-:W-:-:S05]  /*32a0*/  SEL R20, R20, RZ, P5 ;  /* 0x000000ff14147207 */ /* 0x002fca0002800000 */
[----:B------:R-:W-:-:S05]  /*32b0*/  IMAD.IADD R15, R29, 0x1, R20 ;  /* 0x000000011d0f7824 */ /* 0x000fca00078e0214 */
[----:B------:R1:W-:Y:S02]  /*32c0*/  @!P6 STS.U16 [R8+0x500], R15 ;  /* 0x0005000f0800e388 */ /* 0x0003e40000000400 */
.L_x_53:
[----:B------:R-:W-:Y:S05]  /*32d0*/  WARPSYNC.ALL ;  /* 0x0000000000007948 */ /* 0x000fea0003800000 */
[----:B------:R-:W-:Y:S01]  /*32e0*/  BAR.SYNC.DEFER_BLOCKING 0x0 ;  /* 0x0000000000007b1d */ /* 0x000fe20000010000 */
[----:B------:R-:W-:Y:S01]  /*32f0*/  ISETP.GE.U32.AND P1, PT, R14, 0x20, PT ;  /* 0x000000200e00780c */ /* 0x000fe20003f26070 */
[----:B------:R-:W-:Y:S01]  /*3300*/  IMAD.MOV.U32 R17, RZ, RZ, RZ ;  /* 0x000000ffff117224 */ /* 0x000fe200078e00ff */
[----:B---3--:R-:W-:-:S03]  /*3310*/  LEA R16, R23, UR4, 0x1 ;  /* 0x0000000417107c11 */ /* 0x008fc6000f8e08ff */
[----:B------:R-:W-:Y:S08]  /*3320*/  BSSY.RECONVERGENT B0, `(.L_x_55) ;  /* 0x0000033000007945 */ /* 0x000ff00003800200 */
[----:B------:R-:W-:Y:S01]  /*3330*/  @P1 LDS.U16 R17, [R24+0x3e0] ;  /* 0x0003e00018111984 */ /* 0x000fe20000000400 */
[----:B------:R-:W-:-:S03]  /*3340*/  ISETP.GT.U32.OR P1, PT, R14, 0x1f, P6 ;  /* 0x0000001f0e00780c */ /* 0x000fc60003724470 */
[----:B------:R-:W3:Y:S02]  /*3350*/  LDS.U16 R16, [R16+0x500] ;  /* 0x0005000010107984 */ /* 0x000ee40000000400 */
[----:B---3--:R-:W-:-:S04]  /*3360*/  IADD3 R17, PT, PT, R17, R19, R16 ;  /* 0x0000001311117210 */ /* 0x008fc80007ffe010 */
[----:B------:R-:W-:-:S05]  /*3370*/  LEA R26, R17, UR4, 0x2 ;  /* 0x00000004111a7c11 */ /* 0x000fca000f8e10ff */
[----:B------:R-:W-:Y:S01]  /*3380*/  STS [R26+-0x4], R21 ;  /* 0xfffffc151a007388 */ /* 0x000fe20000000800 */
[----:B------:R-:W-:Y:S06]  /*3390*/  BAR.SYNC.DEFER_BLOCKING 0x0 ;  /* 0x0000000000007b1d */ /* 0x000fec0000010000 */
[----:B------:R-:W3:Y:S04]  /*33a0*/  LDS R19, [R13] ;  /* 0x000000000d137984 */ /* 0x000ee80000000800 */
[----:B------:R5:W-:Y:S04]  /*33b0*/  @!P6 STS.U16 [R9+0x400], RZ ;  /* 0x000400ff0900e388 */ /* 0x000be80000000400 */
[----:B------:R0:W-:Y:S01]  /*33c0*/  @!P1 STS.U16 [R8+0x500], RZ ;  /* 0x000500ff08009388 */ /* 0x0001e20000000400 */
[----:B---3--:R-:W-:-:S02]  /*33d0*/  SHF.R.U32.HI R23, RZ, 0x1c, R19 ;  /* 0x0000001cff177819 */ /* 0x008fc40000011613 */
[--C-:B------:R-:W-:Y:S01]  /*33e0*/  SHF.R.U32.HI R16, RZ, 0x1f, R19.reuse ;  /* 0x0000001fff107819 */ /* 0x100fe20000011613 */
[----:B------:R-:W-:Y:S01]  /*33f0*/  BAR.SYNC.DEFER_BLOCKING 0x0 ;  /* 0x0000000000007b1d */ /* 0x000fe20000010000 */
[C---:B------:R-:W-:Y:S02]  /*3400*/  LOP3.LUT P1, RZ, R23.reuse, 0x2, RZ, 0xc0, !PT ;  /* 0x0000000217ff7812 */ /* 0x040fe4000782c0ff */
[----:B------:R-:W-:Y:S02]  /*3410*/  SHF.R.U32.HI R21, RZ, 0x1d, R19 ;  /* 0x0000001dff157819 */ /* 0x000fe40000011613 */
[----:B------:R-:W-:Y:S02]  /*3420*/  SEL R20, RZ, 0xffffffff, P1 ;  /* 0xffffffffff147807 */ /* 0x000fe40000800000 */
[----:B------:R-:W-:Y:S02]  /*3430*/  LOP3.LUT P1, R24, R23, 0x1, RZ, 0xc0, !PT ;  /* 0x0000000117187812 */ /* 0x000fe4000782c0ff */
[----:B------:R-:W-:-:S02]  /*3440*/  LOP3.LUT R21, R21, 0x1, RZ, 0xc0, !PT ;  /* 0x0000000115157812 */ /* 0x000fc400078ec0ff */
[----:B------:R-:W-:Y:S02]  /*3450*/  SEL R18, RZ, 0xffffffff, P1 ;  /* 0xffffffffff127807 */ /* 0x000fe40000800000 */
[----:B------:R-:W-:Y:S02]  /*3460*/  LOP3.LUT P1, RZ, R23, 0x4, RZ, 0xc0, !PT ;  /* 0x0000000417ff7812 */ /* 0x000fe4000782c0ff */
[----:B------:R-:W-:Y:S02]  /*3470*/  SHF.L.U32.HI R10, R19, 0x4, R10 ;  /* 0x00000004130a7819 */ /* 0x000fe4000001060a */
[----:B------:R-:W-:Y:S02]  /*3480*/  SEL R17, RZ, 0xffffffff, P1 ;  /* 0xffffffffff117807 */ /* 0x000fe40000800000 */
[----:B------:R-:W-:Y:S02]  /*3490*/  ISETP.NE.U32.AND P1, PT, R16, 0x1, PT ;  /* 0x000000011000780c */ /* 0x000fe40003f25070 */
[----:B------:R-:W-:-:S11]  /*34a0*/  LEA R10, R10, UR4, 0x1 ;  /* 0x000000040a0a7c11 */ /* 0x000fd6000f8e08ff */
[----:B------:R-:W-:Y:S02]  /*34b0*/  VOTE.ANY R16, PT, !P1 ;  /* 0x0000000000107806 */ /* 0x000fe400048e0100 */
[----:B------:R-:W-:-:S04]  /*34c0*/  LOP3.LUT P1, RZ, R23, 0x8, RZ, 0xc0, !PT ;  /* 0x0000000817ff7812 */ /* 0x000fc8000782c0ff */
[----:B-----5:R-:W-:Y:S02]  /*34d0*/  SEL R9, RZ, 0xffffffff, P1 ;  /* 0xffffffffff097807 */ /* 0x020fe40000800000 */
        /* <DEDUP_REMOVED lines=8> */
[----:B------:R-:W-:-:S11]  /*3560*/  LOP3.LUT R18, R20, R21, R18, 0x60, !PT ;  /* 0x0000001514127212 */ /* 0x000fd600078e6012 */
[----:B------:R-:W-:-:S04]  /*3570*/  VOTE.ANY R24, PT, !P1 ;  /* 0x0000000000187806 */ /* 0x000fc800048e0100 */
[----:B------:R-:W-:-:S04]  /*3580*/  LOP3.LUT R17, R18, R24, R17, 0x60, !PT ;  /* 0x0000001812117212 */ /* 0x000fc800078e6011 */
[----:B------:R-:W-:-:S04]  /*3590*/  LOP3.LUT R17, R17, R16, R9, 0x60, !PT ;  /* 0x0000001011117212 */ /* 0x000fc800078e6009 */
[----:B------:R-:W-:-:S06]  /*35a0*/  LOP3.LUT R9, R17, R12, RZ, 0xc0, !PT ;  /* 0x0000000c11097212 */ /* 0x000fcc00078ec0ff */
[----:B------:R-:W3:Y:S02]  /*35b0*/  POPC R9, R9 ;  /* 0x0000000900097309 */ /* 0x000ee40000000000 */
[----:B---3--:R-:W-:-:S13]  /*35c0*/  ISETP.NE.AND P1, PT, R9, 0x1, PT ;  /* 0x000000010900780c */ /* 0x008fda0003f25270 */
[----:B------:R-:W3:Y:S02]  /*35d0*/  @!P1 POPC R17, R17 ;  /* 0x0000001100119309 */ /* 0x000ee40000000000 */
[----:B---3--:R0:W-:Y:S01]  /*35e0*/  @!P1 STS.U16 [R10+0x400], R17 ;  /* 0x000400110a009388 */ /* 0x0081e20000000400 */
[----:B------:R-:W-:Y:S06]  /*35f0*/  BAR.SYNC.DEFER_BLOCKING 0x0 ;  /* 0x0000000000007b1d */ /* 0x000fec0000010000 */
[----:B------:R-:W-:Y:S05]  /*3600*/  @!P0 BRA `(.L_x_56) ;  /* 0x00000000000c8947 */ /* 0x000fea0003800000 */
[----:B------:R-:W-:Y:S05]  /*3610*/  @P6 BRA `(.L_x_57) ;  /* 0x00000000000c6947 */ /* 0x000fea0003800000 */
[----:B01----:R3:W0:Y:S01]  /*3620*/  LDS.U16 R15, [R7+0x310] ;  /* 0x00031000070f7984 */ /* 0x0036220000000400 */
[----:B------:R-:W-:Y:S05]  /*3630*/  BRA `(.L_x_57) ;  /* 0x0000000000047947 */ /* 0x000fea0003800000 */
.L_x_56:
[----:B01----:R0:W1:Y:S02]  /*3640*/  LDS.U16 R15, [R7+0x400] ;  /* 0x00040000070f7984 */ /* 0x0030640000000400 */
.L_x_57:
[----:B------:R-:W-:Y:S05]  /*3650*/  BSYNC.RECONVERGENT B0 ;  /* 0x0000000000007941 */ /* 0x000fea0003800200 */
.L_x_55:
[----:B01----:R-:W0:Y:S01]  /*3660*/  SHFL.IDX PT, R12, R15, R6, 0x1f ;  /* 0x00001f060f0c7589 */ /* 0x003e2200000e0000 */
[----:B------:R-:W-:Y:S01]  /*3670*/  P2R R16, PR, RZ, 0x4 ;  /* 0x00000004ff107803 */ /* 0x000fe20000000000 */
[----:B------:R-:W-:Y:S01]  /*3680*/  BSSY.RECONVERGENT B0, `(.L_x_58) ;  /* 0x0000012000007945 */ /* 0x000fe20003800200 */
[----:B------:R-:W-:Y:S01]  /*3690*/  BAR.SYNC.DEFER_BLOCKING 0x0 ;  /* 0x0000000000007b1d */ /* 0x000fe20000010000 */
[----:B------:R-:W-:Y:S02]  /*36a0*/  ISETP.NE.AND P2, PT, R22, RZ, PT ;  /* 0x000000ff1600720c */ /* 0x000fe40003f45270 */
[----:B------:R-:W-:Y:S02]  /*36b0*/  ISETP.GE.U32.AND P1, PT, R5, 0x6, PT ;  /* 0x000000060500780c */ /* 0x000fe40003f26070 */
[----:B0-----:R-:W-:Y:S02]  /*36c0*/  SEL R12, R12, RZ, P2 ;  /* 0x000000ff0c0c7207 */ /* 0x001fe40001000000 */
        /* <DEDUP_REMOVED lines=12> */
.L_x_59:
[----:B------:R0:W-:Y:S02]  /*3790*/  STS.U16 [R7+0x400], R16 ;  /* 0x0004001007007388 */ /* 0x0001e40000000400 */
.L_x_60:
[----:B------:R-:W-:Y:S05]  /*37a0*/  BSYNC.RECONVERGENT B0 ;  /* 0x0000000000007941 */ /* 0x000fea0003800200 */
.L_x_58:
[----:B------:R-:W-:Y:S06]  /*37b0*/  BAR.SYNC.DEFER_BLOCKING 0x0 ;  /* 0x0000000000007b1d */ /* 0x000fec0000010000 */
[----:B------:R-:W-:Y:S05]  /*37c0*/  @P2 BRA `(.L_x_61) ;  /* 0x0000000000582947 */ /* 0x000fea0003800000 */
[----:B------:R-:W-:Y:S01]  /*37d0*/  IMAD.MOV.U32 R15, RZ, RZ, RZ ;  /* 0x000000ffff0f7224 */ /* 0x000fe200078e00ff */
[----:B------:R-:W-:Y:S01]  /*37e0*/  UMOV UR5, 0xffffffff ;  /* 0xffffffff00057882 */ /* 0x000fe20000000000 */
[C---:B------:R-:W-:Y:S02]  /*37f0*/  ISETP.GT.U32.AND P0, PT, R11.reuse, 0x3, PT ;  /* 0x000000030b00780c */ /* 0x040fe40003f04070 */
[C---:B------:R-:W-:Y:S02]  /*3800*/  ISETP.GT.U32.AND P2, PT, R11.reuse, 0x1, PT ;  /* 0x000000010b00780c */ /* 0x040fe40003f44070 */
[----:B------:R0:W0:Y:S01]  /*3810*/  @!P6 LDS.U16 R15, [R8+0x4e0] ;  /* 0x0004e000080fe984 */ /* 0x0000220000000400 */
[----:B------:R-:W-:Y:S01]  /*3820*/  ISETP.NE.AND P3, PT, R11, RZ, PT ;  /* 0x000000ff0b00720c */ /* 0x000fe20003f65270 */
[----:B------:R-:W-:-:S12]  /*3830*/  BRA.DIV UR5, `(.L_x_62) ;  /* 0x0000001205947947 */ /* 0x000fd8000b800000 */
[----:B01234-:R-:W0:Y:S02]  /*3840*/  SHFL.IDX PT, R7, R15, R6, 0x1f ;  /* 0x00001f060f077589 */ /* 0x01fe2400000e0000 */
[----:B0-----:R-:W-:-:S05]  /*3850*/  SEL R11, R7, RZ, P3 ;  /* 0x000000ff070b7207 */ /* 0x001fca0001800000 */
[----:B------:R-:W0:Y:S02]  /*3860*/  SHFL.IDX PT, R20, R11, R6, 0x1f ;  /* 0x00001f060b147589 */ /* 0x000e2400000e0000 */
[----:B0-----:R-:W-:-:S05]  /*3870*/  IMAD.IADD R7, R7, 0x1, R20 ;  /* 0x0000000107077824 */ /* 0x001fca00078e0214 */
[----:B------:R-:W-:-:S05]  /*3880*/  SEL R12, R7, RZ, P3 ;  /* 0x000000ff070c7207 */ /* 0x000fca0001800000 */
[----:B------:R-:W0:Y:S02]  /*3890*/  SHFL.IDX PT, R20, R12, R5, 0x1f ;  /* 0x00001f050c147589 */ /* 0x000e2400000e0000 */
[----:B0-----:R-:W-:-:S05]  /*38a0*/  SEL R7, R20, RZ, P2 ;  /* 0x000000ff14077207 */ /* 0x001fca0001000000 */
[----:B------:R-:W-:-:S05]  /*38b0*/  IMAD.IADD R7, R12, 0x1, R7 ;  /* 0x000000010c077824 */ /* 0x000fca00078e0207 */
[----:B------:R-:W0:Y:S02]  /*38c0*/  SHFL.IDX PT, R20, R7, R4, 0x1f ;  /* 0x00001f0407147589 */ /* 0x000e2400000e0000 */
[----:B0-----:R-:W-:-:S05]  /*38d0*/  SEL R20, R20, RZ, P0 ;  /* 0x000000ff14147207 */ /* 0x001fca0000000000 */
[----:B------:R-:W-:-:S05]  /*38e0*/  IMAD.IADD R21, R7, 0x1, R20 ;  /* 0x0000000107157824 */ /* 0x000fca00078e0214 */
[----:B------:R0:W1:Y:S02]  /*38f0*/  SHFL.IDX PT, R20, R21, R0, 0x1f ;  /* 0x00001f0015147589 */ /* 0x00006400000e0000 */
.L_x_110:
[----:B-1----:R-:W-:-:S05]  /*3900*/  SEL R20, R20, RZ, P5 ;  /* 0x000000ff14147207 */ /* 0x002fca0002800000 */
[----:B0-----:R-:W-:-:S05]  /*3910*/  IMAD.IADD R21, R21, 0x1, R20 ;  /* 0x0000000115157824 */ /* 0x001fca00078e0214 */
[----:B------:R0:W-:Y:S02]  /*3920*/  @!P6 STS.U16 [R8+0x500], R21 ;  /* 0x000500150800e388 */ /* 0x0001e40000000400 */
.L_x_61:
[----:B------:R-:W-:Y:S05]  /*3930*/  WARPSYNC.ALL ;  /* 0x0000000000007948 */ /* 0x000fea0003800000 */
[----:B------:R-:W-:Y:S01]  /*3940*/  BAR.SYNC.DEFER_BLOCKING 0x0 ;  /* 0x0000000000007b1d */ /* 0x000fe20000010000 */
[----:B------:R-:W-:Y:S01]  /*3950*/  ISETP.GE.U32.AND P0, PT, R14, 0x20, PT ;  /* 0x000000200e00780c */ /* 0x000fe20003f06070 */
[----:B------:R-:W-:Y:S01]  /*3960*/  IMAD.MOV.U32 R4, RZ, RZ, RZ ;  /* 0x000000ffff047224 */ /* 0x000fe200078e00ff */
[----:B------:R-:W-:-:S11]  /*3970*/  LEA R23, R23, UR4, 0x1 ;  /* 0x0000000417177c11 */ /* 0x000fd6000f8e08ff */
[----:B------:R-:W-:Y:S04]  /*3980*/  @P0 LDS.U16 R4, [R10+0x3e0] ;  /* 0x0003e0000a040984 */ /* 0x000fe80000000400 */
[----:B------:R-:W5:Y:S02]  /*3990*/  LDS.U16 R0, [R23+0x500] ;  /* 0x0005000017007984 */ /* 0x000f640000000400 */
[----:B-----5:R-:W-:-:S04]  /*39a0*/  IADD3 R0, PT, PT, R4, R9, R0 ;  /* 0x0000000904007210 */ /* 0x020fc80007ffe000 */
[----:B------:R-:W-:-:S05]  /*39b0*/  LEA R0, R0, UR4, 0x2 ;  /* 0x0000000400007c11 */ /* 0x000fca000f8e10ff */
[----:B------:R-:W-:Y:S01]  /*39c0*/  STS [R0+-0x4], R19 ;  /* 0xfffffc1300007388 */ /* 0x000fe20000000800 */
[----:B------:R-:W-:Y:S06]  /*39d0*/  BAR.SYNC.DEFER_BLOCKING 0x0 ;  /* 0x0000000000007b1d */ /* 0x000fec0000010000 */
[----:B------:R-:W5:Y:S04]  /*39e0*/  LDS R13, [R13] ;  /* 0x000000000d0d7984 */ /* 0x000f680000000800 */
[----:B-----5:R-:W-:Y:S01]  /*39f0*/  STG.E desc[UR6][R2.64], R13 ;  /* 0x0000000d02007986 */ /* 0x020fe2000c101906 */
[----:B------:R-:W-:Y:S05]  /*3a00*/  EXIT ;  /* 0x000000000000794d */ /* 0x000fea0003800000 */
.L_x_6:
[----:B------:R-:W-:Y:S02]  /*3a10*/  IMAD.MOV.U32 R16, RZ, RZ, R6 ;  /* 0x000000ffff107224 */ /* 0x000fe400078e0006 */
[----:B------:R-:W-:Y:S02]  /*3a20*/  IMAD.MOV.U32 R17, RZ, RZ, 0x1f ;  /* 0x0000001fff117424 */ /* 0x000fe400078e00ff */
[----:B------:R-:W-:-:S07]  /*3a30*/  IMAD.MOV.U32 R18, RZ, RZ, -0x1 ;  /* 0xffffffffff127424 */ /* 0x000fce00078e00ff */
[----:B012---:R-:W-:Y:S05]  /*3a40*/  WARPSYNC.COLLECTIVE R18, `(.L_x_63) ;  /* 0x0000000012087348 */ /* 0x007fea0003c00000 */
[----:B-1----:R1:W3:Y:S02]  /*3a50*/  SHFL.IDX P1, R20, R15, R16, R17 ;  /* 0x000000100f147389 */ /* 0x0022e40000020011 */
[----:B0123--:R-:W-:Y:S05]  /*3a60*/  ENDCOLLECTIVE ;  /* 0x000000000000791b */ /* 0x00ffea0003800000 */
.L_x_63:
[----:B------:R-:W-:-:S05]  /*3a70*/  IMAD.MOV.U32 R25, RZ, RZ, R20 ;  /* 0x000000ffff197224 */ /* 0x000fca00078e0014 */
[----:B------:R-:W-:-:S05]  /*3a80*/  SEL R27, R25, RZ, P0 ;  /* 0x000000ff191b7207 */ /* 0x000fca0000000000 */
[----:B------:R-:W-:-:S07]  /*3a90*/  IMAD.MOV.U32 R15, RZ, RZ, R27 ;  /* 0x000000ffff0f7224 */ /* 0x000fce00078e001b */
[----:B------:R-:W-:Y:S05]  /*3aa0*/  WARPSYNC.COLLECTIVE R18, `(.L_x_64) ;  /* 0x0000000012087348 */ /* 0x000fea0003c00000 */
[----:B------:R0:W1:Y:S02]  /*3ab0*/  SHFL.IDX P1, R20, R15, R16, R17 ;  /* 0x000000100f147389 */ /* 0x0000640000020011 */
[----:B01----:R-:W-:Y:S05]  /*3ac0*/  ENDCOLLECTIVE ;  /* 0x000000000000791b */ /* 0x003fea0003800000 */
.L_x_64:
[----:B------:R-:W-:Y:S02]  /*3ad0*/  IMAD.MOV.U32 R16, RZ, RZ, R5 ;  /* 0x000000ffff107224 */ /* 0x000fe400078e0005 */
[----:B------:R-:W-:-:S05]  /*3ae0*/  IMAD.IADD R20, R25, 0x1, R20 ;  /* 0x0000000119147824 */ /* 0x000fca00078e0214 */
[----:B------:R-:W-:Y:S02]  /*3af0*/  SEL R26, R20, RZ, P0 ;  /* 0x000000ff141a7207 */ /* 0x000fe40000000000 */
[----:B------:R-:W-:-:S03]  /*3b00*/  ISETP.GT.U32.AND P0, PT, R11, 0x1, PT ;  /* 0x000000010b00780c */ /* 0x000fc60003f04070 */
[----:B------:R-:W-:-:S10]  /*3b10*/  IMAD.MOV.U32 R15, RZ, RZ, R26 ;  /* 0x000000ffff0f7224 */ /* 0x000fd400078e001a */
[----:B------:R-:W-:Y:S05]  /*3b20*/  WARPSYNC.COLLECTIVE R18, `(.L_x_65) ;  /* 0x0000000012087348 */ /* 0x000fea0003c00000 */
[----:B------:R0:W1:Y:S02]  /*3b30*/  SHFL.IDX P1, R20, R15, R16, R17 ;  /* 0x000000100f147389 */ /* 0x0000640000020011 */
[----:B01----:R-:W-:Y:S05]  /*3b40*/  ENDCOLLECTIVE ;  /* 0x000000000000791b */ /* 0x003fea0003800000 */
.L_x_65:
[----:B------:R-:W-:Y:S01]  /*3b50*/  IMAD.MOV.U32 R16, RZ, RZ, R4 ;  /* 0x000000ffff107224 */ /* 0x000fe200078e0004 */
[----:B------:R-:W-:Y:S02]  /*3b60*/  SEL R25, R20, RZ, P0 ;  /* 0x000000ff14197207 */ /* 0x000fe40000000000 */
[----:B------:R-:W-:-:S03]  /*3b70*/  ISETP.GT.U32.AND P0, PT, R11, 0x3, PT ;  /* 0x000000030b00780c */ /* 0x000fc60003f04070 */
[----:B------:R-:W-:-:S04]  /*3b80*/  IMAD.IADD R25, R26, 0x1, R25 ;  /* 0x000000011a197824 */ /* 0x000fc800078e0219 */
[----:B------:R-:W-:-:S07]  /*3b90*/  IMAD.MOV.U32 R15, RZ, RZ, R25 ;  /* 0x000000ffff0f7224 */ /* 0x000fce00078e0019 */
[----:B------:R-:W-:Y:S05]  /*3ba0*/  WARPSYNC.COLLECTIVE R18, `(.L_x_66) ;  /* 0x0000000012087348 */ /* 0x000fea0003c00000 */
[----:B------:R0:W1:Y:S02]  /*3bb0*/  SHFL.IDX P1, R20, R15, R16, R17 ;  /* 0x000000100f147389 */ /* 0x0000640000020011 */
[----:B01----:R-:W-:Y:S05]  /*3bc0*/  ENDCOLLECTIVE ;  /* 0x000000000000791b */ /* 0x003fea0003800000 */
.L_x_66:
[----:B------:R-:W-:Y:S01]  /*3bd0*/  IMAD.MOV.U32 R16, RZ, RZ, R0 ;  /* 0x000000ffff107224 */ /* 0x000fe200078e0000 */
[----:B------:R-:W-:-:S05]  /*3be0*/  SEL R20, R20, RZ, P0 ;  /* 0x000000ff14147207 */ /* 0x000fca0000000000 */
[----:B------:R-:W-:-:S04]  /*3bf0*/  IMAD.IADD R29, R25, 0x1, R20 ;  /* 0x00000001191d7824 */ /* 0x000fc800078e0214 */
[----:B------:R-:W-:-:S07]  /*3c00*/  IMAD.MOV.U32 R15, RZ, RZ, R29 ;  /* 0x000000ffff0f7224 */ /* 0x000fce00078e001d */
[----:B------:R-:W-:Y:S05]  /*3c10*/  WARPSYNC.COLLECTIVE R18, `(.L_x_67) ;  /* 0x0000000012087348 */ /* 0x000fea0003c00000 */
[----:B------:R0:W1:Y:S02]  /*3c20*/  SHFL.IDX P1, R20, R15, R16, R17 ;  /* 0x000000100f147389 */ /* 0x0000640000020011 */
[----:B01----:R-:W-:Y:S05]  /*3c30*/  ENDCOLLECTIVE ;  /* 0x000000000000791b */ /* 0x003fea0003800000 */
.L_x_67:
[----:B------:R-:W-:Y:S05]  /*3c40*/  BRA `(.L_x_68) ;  /* 0xffffffc800e47947 */ /* 0x000fea000383ffff */
.L_x_14:
[----:B------:R-:W-:Y:S02]  /*3c50*/  IMAD.MOV.U32 R16, RZ, RZ, R6 ;  /* 0x000000ffff107224 */ /* 0x000fe400078e0006 */
[----:B------:R-:W-:Y:S02]  /*3c60*/  IMAD.MOV.U32 R17, RZ, RZ, 0x1f ;  /* 0x0000001fff117424 */ /* 0x000fe400078e00ff */
[----:B------:R-:W-:-:S07]  /*3c70*/  IMAD.MOV.U32 R18, RZ, RZ, -0x1 ;  /* 0xffffffffff127424 */ /* 0x000fce00078e00ff */
[----:B0-23--:R-:W-:Y:S05]  /*3c80*/  WARPSYNC.COLLECTIVE R18, `(.L_x_69) ;  /* 0x0000000012087348 */ /* 0x00dfea0003c00000 */
[----:B---3--:R1:W3:Y:S02]  /*3c90*/  SHFL.IDX P1, R20, R15, R16, R17 ;  /* 0x000000100f147389 */ /* 0x0082e40000020011 */
[----:B0123--:R-:W-:Y:S05]  /*3ca0*/  ENDCOLLECTIVE ;  /* 0x000000000000791b */ /* 0x00ffea0003800000 */
.L_x_69:
[----:B------:R-:W-:Y:S01]  /*3cb0*/  IMAD.MOV.U32 R25, RZ, RZ, R20 ;  /* 0x000000ffff197224 */ /* 0x000fe200078e0014 */
[----:B------:R-:W-:-:S04]  /*3cc0*/  ISETP.NE.AND P1, PT, R11, RZ, PT ;  /* 0x000000ff0b00720c */ /* 0x000fc80003f25270 */
[----:B------:R-:W-:-:S05]  /*3cd0*/  SEL R27, R25, RZ, P1 ;  /* 0x000000ff191b7207 */ /* 0x000fca0000800000 */
[----:B------:R-:W-:-:S07]  /*3ce0*/  IMAD.MOV.U32 R15, RZ, RZ, R27 ;  /* 0x000000ffff0f7224 */ /* 0x000fce00078e001b */
[----:B------:R-:W-:Y:S05]  /*3cf0*/  WARPSYNC.COLLECTIVE R18, `(.L_x_70) ;  /* 0x0000000012087348 */ /* 0x000fea0003c00000 */
[----:B------:R0:W1:Y:S02]  /*3d00*/  SHFL.IDX P1, R20, R15, R16, R17 ;  /* 0x000000100f147389 */ /* 0x0000640000020011 */
[----:B01----:R-:W-:Y:S05]  /*3d10*/  ENDCOLLECTIVE ;  /* 0x000000000000791b */ /* 0x003fea0003800000 */
.L_x_70:
[----:B------:R-:W-:Y:S02]  /*3d20*/  IMAD.MOV.U32 R16, RZ, RZ, R5 ;  /* 0x000000ffff107224 */ /* 0x000fe400078e0005 */
[----:B------:R-:W-:Y:S01]  /*3d30*/  IMAD.IADD R20, R25, 0x1, R20 ;  /* 0x0000000119147824 */ /* 0x000fe200078e0214 */
[----:B------:R-:W-:-:S04]  /*3d40*/  ISETP.NE.AND P1, PT, R11, RZ, PT ;  /* 0x000000ff0b00720c */ /* 0x000fc80003f25270 */
[----:B------:R-:W-:-:S05]  /*3d50*/  SEL R26, R20, RZ, P1 ;  /* 0x000000ff141a7207 */ /* 0x000fca0000800000 */
[----:B------:R-:W-:-:S07]  /*3d60*/  IMAD.MOV.U32 R15, RZ, RZ, R26 ;  /* 0x000000ffff0f7224 */ /* 0x000fce00078e001a */
[----:B------:R-:W-:Y:S05]  /*3d70*/  WARPSYNC.COLLECTIVE R18, `(.L_x_71) ;  /* 0x0000000012087348 */ /* 0x000fea0003c00000 */
[----:B------:R0:W1:Y:S02]  /*3d80*/  SHFL.IDX P1, R20, R15, R16, R17 ;  /* 0x000000100f147389 */ /* 0x0000640000020011 */
[----:B01----:R-:W-:Y:S05]  /*3d90*/  ENDCOLLECTIVE ;  /* 0x000000000000791b */ /* 0x003fea0003800000 */
.L_x_71:
[----:B------:R-:W-:Y:S01]  /*3da0*/  IMAD.MOV.U32 R16, RZ, RZ, R4 ;  /* 0x000000ffff107224 */ /* 0x000fe200078e0004 */
[----:B------:R-:W-:-:S04]  /*3db0*/  ISETP.GT.U32.AND P1, PT, R11, 0x1, PT ;  /* 0x000000010b00780c */ /* 0x000fc80003f24070 */
[----:B------:R-:W-:-:S05]  /*3dc0*/  SEL R25, R20, RZ, P1 ;  /* 0x000000ff14197207 */ /* 0x000fca0000800000 */
[----:B------:R-:W-:-:S04]  /*3dd0*/  IMAD.IADD R25, R26, 0x1, R25 ;  /* 0x000000011a197824 */ /* 0x000fc800078e0219 */
[----:B------:R-:W-:-:S07]  /*3de0*/  IMAD.MOV.U32 R15, RZ, RZ, R25 ;  /* 0x000000ffff0f7224 */ /* 0x000fce00078e0019 */
[----:B------:R-:W-:Y:S05]  /*3df0*/  WARPSYNC.COLLECTIVE R18, `(.L_x_72) ;  /* 0x0000000012087348 */ /* 0x000fea0003c00000 */
[----:B------:R0:W1:Y:S02]  /*3e00*/  SHFL.IDX P1, R20, R15, R16, R17 ;  /* 0x000000100f147389 */ /* 0x0000640000020011 */
[----:B01----:R-:W-:Y:S05]  /*3e10*/  ENDCOLLECTIVE ;  /* 0x000000000000791b */ /* 0x003fea0003800000 */
.L_x_72:
        /* <DEDUP_REMOVED lines=8> */
.L_x_73:
[----:B------:R-:W-:Y:S05]  /*3ea0*/  BRA `(.L_x_74) ;  /* 0xffffffd000147947 */ /* 0x000fea000383ffff */
.L_x_22:
[----:B------:R-:W-:Y:S02]  /*3eb0*/  IMAD.MOV.U32 R16, RZ, RZ, R6 ;  /* 0x000000ffff107224 */ /* 0x000fe400078e0006 */
[----:B------:R-:W-:Y:S02]  /*3ec0*/  IMAD.MOV.U32 R17, RZ, RZ, 0x1f ;  /* 0x0000001fff117424 */ /* 0x000fe400078e00ff */
[----:B------:R-:W-:-:S07]  /*3ed0*/  IMAD.MOV.U32 R18, RZ, RZ, -0x1 ;  /* 0xffffffffff127424 */ /* 0x000fce00078e00ff */
[----:B-12---:R-:W-:Y:S05]  /*3ee0*/  WARPSYNC.COLLECTIVE R18, `(.L_x_75) ;  /* 0x0000000012087348 */ /* 0x006fea0003c00000 */
[----:B-1----:R0:W1:Y:S02]  /*3ef0*/  SHFL.IDX P1, R20, R15, R16, R17 ;  /* 0x000000100f147389 */ /* 0x0020640000020011 */
[----:B012---:R-:W-:Y:S05]  /*3f00*/  ENDCOLLECTIVE ;  /* 0x000000000000791b */ /* 0x007fea0003800000 */
.L_x_75:
[----:B------:R-:W-:Y:S01]  /*3f10*/  IMAD.MOV.U32 R25, RZ, RZ, R20 ;  /* 0x000000ffff197224 */ /* 0x000fe200078e0014 */
[----:B------:R-:W-:-:S04]  /*3f20*/  ISETP.NE.AND P1, PT, R11, RZ, PT ;  /* 0x000000ff0b00720c */ /* 0x000fc80003f25270 */
[----:B------:R-:W-:-:S05]  /*3f30*/  SEL R27, R25, RZ, P1 ;  /* 0x000000ff191b7207 */ /* 0x000fca0000800000 */
[----:B------:R-:W-:-:S07]  /*3f40*/  IMAD.MOV.U32 R15, RZ, RZ, R27 ;  /* 0x000000ffff0f7224 */ /* 0x000fce00078e001b */
[----:B------:R-:W-:Y:S05]  /*3f50*/  WARPSYNC.COLLECTIVE R18, `(.L_x_76) ;  /* 0x0000000012087348 */ /* 0x000fea0003c00000 */
[----:B------:R0:W1:Y:S02]  /*3f60*/  SHFL.IDX P1, R20, R15, R16, R17 ;  /* 0x000000100f147389 */ /* 0x0000640000020011 */
[----:B01----:R-:W-:Y:S05]  /*3f70*/  ENDCOLLECTIVE ;  /* 0x000000000000791b */ /* 0x003fea0003800000 */
.L_x_76:
        /* <DEDUP_REMOVED lines=8> */
.L_x_77:
        /* <DEDUP_REMOVED lines=8> */
.L_x_78:
        /* <DEDUP_REMOVED lines=8> */
.L_x_79:
[----:B------:R-:W-:Y:S05]  /*4100*/  BRA `(.L_x_80) ;  /* 0xffffffd400447947 */ /* 0x000fea000383ffff */
.L_x_30:
[----:B------:R-:W-:Y:S02]  /*4110*/  IMAD.MOV.U32 R16, RZ, RZ, R6 ;  /* 0x000000ffff107224 */ /* 0x000fe400078e0006 */
[----:B------:R-:W-:Y:S02]  /*4120*/  IMAD.MOV.U32 R17, RZ, RZ, 0x1f ;  /* 0x0000001fff117424 */ /* 0x000fe400078e00ff */
[----:B------:R-:W-:-:S07]  /*4130*/  IMAD.MOV.U32 R18, RZ, RZ, -0x1 ;  /* 0xffffffffff127424 */ /* 0x000fce00078e00ff */
[----:B-12---:R-:W-:Y:S05]  /*4140*/  WARPSYNC.COLLECTIVE R18, `(.L_x_81) ;  /* 0x0000000012087348 */ /* 0x006fea0003c00000 */
[----:B-1----:R0:W1:Y:S02]  /*4150*/  SHFL.IDX P1, R20, R15, R16, R17 ;  /* 0x000000100f147389 */ /* 0x0020640000020011 */
[----:B012---:R-:W-:Y:S05]  /*4160*/  ENDCOLLECTIVE ;  /* 0x000000000000791b */ /* 0x007fea0003800000 */
.L_x_81:
[----:B------:R-:W-:Y:S01]  /*4170*/  IMAD.MOV.U32 R25, RZ, RZ, R20 ;  /* 0x000000ffff197224 */ /* 0x000fe200078e0014 */
[----:B------:R-:W-:-:S04]  /*4180*/  ISETP.NE.AND P1, PT, R11, RZ, PT ;  /* 0x000000ff0b00720c */ /* 0x000fc80003f25270 */
[----:B------:R-:W-:-:S05]  /*4190*/  SEL R27, R25, RZ, P1 ;  /* 0x000000ff191b7207 */ /* 0x000fca0000800000 */
[----:B------:R-:W-:-:S07]  /*41a0*/  IMAD.MOV.U32 R15, RZ, RZ, R27 ;  /* 0x000000ffff0f7224 */ /* 0x000fce00078e001b */
[----:B------:R-:W-:Y:S05]  /*41b0*/  WARPSYNC.COLLECTIVE R18, `(.L_x_82) ;  /* 0x0000000012087348 */ /* 0x000fea0003c00000 */
[----:B------:R0:W1:Y:S02]  /*41c0*/  SHFL.IDX P1, R20, R15, R16, R17 ;  /* 0x000000100f147389 */ /* 0x0000640000020011 */
[----:B01----:R-:W-:Y:S05]  /*41d0*/  ENDCOLLECTIVE ;  /* 0x000000000000791b */ /* 0x003fea0003800000 */
.L_x_82:
        /* <DEDUP_REMOVED lines=8> */
.L_x_83:
        /* <DEDUP_REMOVED lines=8> */
.L_x_84:
        /* <DEDUP_REMOVED lines=8> */
.L_x_85:
[----:B------:R-:W-:Y:S05]  /*4360*/  BRA `(.L_x_86) ;  /* 0xffffffd800747947 */ /* 0x000fea000383ffff */
.L_x_38:
[----:B------:R-:W-:Y:S02]  /*4370*/  IMAD.MOV.U32 R16, RZ, RZ, R6 ;  /* 0x000000ffff107224 */ /* 0x000fe400078e0006 */
[----:B------:R-:W-:Y:S02]  /*4380*/  IMAD.MOV.U32 R17, RZ, RZ, 0x1f ;  /* 0x0000001fff117424 */ /* 0x000fe400078e00ff */
[----:B------:R-:W-:-:S07]  /*4390*/  IMAD.MOV.U32 R18, RZ, RZ, -0x1 ;  /* 0xffffffffff127424 */ /* 0x000fce00078e00ff */
[----:B0-23--:R-:W-:Y:S05]  /*43a0*/  WARPSYNC.COLLECTIVE R18, `(.L_x_87) ;  /* 0x0000000012087348 */ /* 0x00dfea0003c00000 */
[----:B---3--:R1:W3:Y:S02]  /*43b0*/  SHFL.IDX P1, R20, R15, R16, R17 ;  /* 0x000000100f147389 */ /* 0x0082e40000020011 */
[----:B0123--:R-:W-:Y:S05]  /*43c0*/  ENDCOLLECTIVE ;  /* 0x000000000000791b */ /* 0x00ffea0003800000 */
.L_x_87:
[----:B------:R-:W-:Y:S01]  /*43d0*/  IMAD.MOV.U32 R25, RZ, RZ, R20 ;  /* 0x000000ffff197224 */ /* 0x000fe200078e0014 */
[----:B------:R-:W-:-:S04]  /*43e0*/  ISETP.NE.AND P1, PT, R11, RZ, PT ;  /* 0x000000ff0b00720c */ /* 0x000fc80003f25270 */
[----:B------:R-:W-:-:S05]  /*43f0*/  SEL R27, R25, RZ, P1 ;  /* 0x000000ff191b7207 */ /* 0x000fca0000800000 */
[----:B------:R-:W-:-:S07]  /*4400*/  IMAD.MOV.U32 R15, RZ, RZ, R27 ;  /* 0x000000ffff0f7224 */ /* 0x000fce00078e001b */
[----:B------:R-:W-:Y:S05]  /*4410*/  WARPSYNC.COLLECTIVE R18, `(.L_x_88) ;  /* 0x0000000012087348 */ /* 0x000fea0003c00000 */
[----:B------:R0:W1:Y:S02]  /*4420*/  SHFL.IDX P1, R20, R15, R16, R17 ;  /* 0x000000100f147389 */ /* 0x0000640000020011 */
[----:B01----:R-:W-:Y:S05]  /*4430*/  ENDCOLLECTIVE ;  /* 0x000000000000791b */ /* 0x003fea0003800000 */
.L_x_88:
        /* <DEDUP_REMOVED lines=8> */
.L_x_89:
        /* <DEDUP_REMOVED lines=8> */
.L_x_90:
        /* <DEDUP_REMOVED lines=8> */
.L_x_91:
[----:B------:R-:W-:Y:S05]  /*45c0*/  BRA `(.L_x_92) ;  /* 0xffffffdc00a47947 */ /* 0x000fea000383ffff */
.L_x_46:
[----:B------:R-:W-:Y:S02]  /*45d0*/  IMAD.MOV.U32 R16, RZ, RZ, R6 ;  /* 0x000000ffff107224 */ /* 0x000fe400078e0006 */
[----:B------:R-:W-:Y:S02]  /*45e0*/  IMAD.MOV.U32 R17, RZ, RZ, 0x1f ;  /* 0x0000001fff117424 */ /* 0x000fe400078e00ff */
[----:B------:R-:W-:-:S07]  /*45f0*/  IMAD.MOV.U32 R18, RZ, RZ, -0x1 ;  /* 0xffffffffff127424 */ /* 0x000fce00078e00ff */
[----:B-12-4-:R-:W-:Y:S05]  /*4600*/  WARPSYNC.COLLECTIVE R18, `(.L_x_93) ;  /* 0x0000000012087348 */ /* 0x016fea0003c00000 */
[----:B-1----:R0:W1:Y:S02]  /*4610*/  SHFL.IDX P1, R20, R15, R16, R17 ;  /* 0x000000100f147389 */ /* 0x0020640000020011 */
[----:B012-4-:R-:W-:Y:S05]  /*4620*/  ENDCOLLECTIVE ;  /* 0x000000000000791b */ /* 0x017fea0003800000 */
.L_x_93:
[----:B------:R-:W-:Y:S01]  /*4630*/  IMAD.MOV.U32 R25, RZ, RZ, R20 ;  /* 0x000000ffff197224 */ /* 0x000fe200078e0014 */
[----:B------:R-:W-:-:S04]  /*4640*/  ISETP.NE.AND P1, PT, R11, RZ, PT ;  /* 0x000000ff0b00720c */ /* 0x000fc80003f25270 */
[----:B------:R-:W-:-:S05]  /*4650*/  SEL R27, R25, RZ, P1 ;  /* 0x000000ff191b7207 */ /* 0x000fca0000800000 */
[----:B------:R-:W-:-:S07]  /*4660*/  IMAD.MOV.U32 R15, RZ, RZ, R27 ;  /* 0x000000ffff0f7224 */ /* 0x000fce00078e001b */
[----:B------:R-:W-:Y:S05]  /*4670*/  WARPSYNC.COLLECTIVE R18, `(.L_x_94) ;  /* 0x0000000012087348 */ /* 0x000fea0003c00000 */
[----:B------:R0:W1:Y:S02]  /*4680*/  SHFL.IDX P1, R20, R15, R16, R17 ;  /* 0x000000100f147389 */ /* 0x0000640000020011 */
[----:B01----:R-:W-:Y:S05]  /*4690*/  ENDCOLLECTIVE ;  /* 0x000000000000791b */ /* 0x003fea0003800000 */
.L_x_94:
        /* <DEDUP_REMOVED lines=8> */
.L_x_95:
        /* <DEDUP_REMOVED lines=8> */
.L_x_96:
        /* <DEDUP_REMOVED lines=8> */
.L_x_97:
[----:B------:R-:W-:Y:S05]  /*4820*/  BRA `(.L_x_98) ;  /* 0xffffffe000d47947 */ /* 0x000fea000383ffff */
.L_x_54:
[----:B------:R-:W-:Y:S02]  /*4830*/  IMAD.MOV.U32 R16, RZ, RZ, R6 ;  /* 0x000000ffff107224 */ /* 0x000fe400078e0006 */
[----:B------:R-:W-:Y:S02]  /*4840*/  IMAD.MOV.U32 R17, RZ, RZ, 0x1f ;  /* 0x0000001fff117424 */ /* 0x000fe400078e00ff */
[----:B------:R-:W-:-:S07]  /*4850*/  IMAD.MOV.U32 R18, RZ, RZ, -0x1 ;  /* 0xffffffffff127424 */ /* 0x000fce00078e00ff */
[----:B-12-4-:R-:W-:Y:S05]  /*4860*/  WARPSYNC.COLLECTIVE R18, `(.L_x_99) ;  /* 0x0000000012087348 */ /* 0x016fea0003c00000 */
[----:B-1----:R0:W1:Y:S02]  /*4870*/  SHFL.IDX P1, R20, R15, R16, R17 ;  /* 0x000000100f147389 */ /* 0x0020640000020011 */
[----:B012-4-:R-:W-:Y:S05]  /*4880*/  ENDCOLLECTIVE ;  /* 0x000000000000791b */ /* 0x017fea0003800000 */
.L_x_99:
[----:B------:R-:W-:Y:S01]  /*4890*/  IMAD.MOV.U32 R25, RZ, RZ, R20 ;  /* 0x000000ffff197224 */ /* 0x000fe200078e0014 */
[----:B------:R-:W-:-:S04]  /*48a0*/  ISETP.NE.AND P1, PT, R11, RZ, PT ;  /* 0x000000ff0b00720c */ /* 0x000fc80003f25270 */
[----:B------:R-:W-:-:S05]  /*48b0*/  SEL R27, R25, RZ, P1 ;  /* 0x000000ff191b7207 */ /* 0x000fca0000800000 */
[----:B------:R-:W-:-:S07]  /*48c0*/  IMAD.MOV.U32 R15, RZ, RZ, R27 ;  /* 0x000000ffff0f7224 */ /* 0x000fce00078e001b */
[----:B------:R-:W-:Y:S05]  /*48d0*/  WARPSYNC.COLLECTIVE R18, `(.L_x_100) ;  /* 0x0000000012087348 */ /* 0x000fea0003c00000 */
[----:B------:R0:W1:Y:S02]  /*48e0*/  SHFL.IDX P1, R20, R15, R16, R17 ;  /* 0x000000100f147389 */ /* 0x0000640000020011 */
[----:B01----:R-:W-:Y:S05]  /*48f0*/  ENDCOLLECTIVE ;  /* 0x000000000000791b */ /* 0x003fea0003800000 */
.L_x_100:
        /* <DEDUP_REMOVED lines=8> */
.L_x_101:
        /* <DEDUP_REMOVED lines=8> */
.L_x_102:
        /* <DEDUP_REMOVED lines=8> */
.L_x_103:
[----:B------:R-:W-:Y:S05]  /*4a80*/  BRA `(.L_x_104) ;  /* 0xffffffe800047947 */ /* 0x000fea000383ffff */
.L_x_62:
[----:B01----:R-:W-:Y:S02]  /*4a90*/  IMAD.MOV.U32 R16, RZ, RZ, R6 ;  /* 0x000000ffff107224 */ /* 0x003fe400078e0006 */
[----:B------:R-:W-:Y:S02]  /*4aa0*/  IMAD.MOV.U32 R17, RZ, RZ, 0x1f ;  /* 0x0000001fff117424 */ /* 0x000fe400078e00ff */
[----:B------:R-:W-:-:S07]  /*4ab0*/  IMAD.MOV.U32 R18, RZ, RZ, -0x1 ;  /* 0xffffffffff127424 */ /* 0x000fce00078e00ff */
[----:B--234-:R-:W-:Y:S05]  /*4ac0*/  WARPSYNC.COLLECTIVE R18, `(.L_x_105) ;  /* 0x0000000012087348 */ /* 0x01cfea0003c00000 */
[----:B------:R0:W1:Y:S02]  /*4ad0*/  SHFL.IDX P1, R20, R15, R16, R17 ;  /* 0x000000100f147389 */ /* 0x0000640000020011 */
[----:B01234-:R-:W-:Y:S05]  /*4ae0*/  ENDCOLLECTIVE ;  /* 0x000000000000791b */ /* 0x01ffea0003800000 */
.L_x_105:
[----:B------:R-:W-:-:S05]  /*4af0*/  IMAD.MOV.U32 R7, RZ, RZ, R20 ;  /* 0x000000ffff077224 */ /* 0x000fca00078e0014 */
[----:B------:R-:W-:-:S05]  /*4b00*/  SEL R11, R7, RZ, P3 ;  /* 0x000000ff070b7207 */ /* 0x000fca0001800000 */
[----:B------:R-:W-:-:S07]  /*4b10*/  IMAD.MOV.U32 R15, RZ, RZ, R11 ;  /* 0x000000ffff0f7224 */ /* 0x000fce00078e000b */
[----:B------:R-:W-:Y:S05]  /*4b20*/  WARPSYNC.COLLECTIVE R18, `(.L_x_106) ;  /* 0x0000000012087348 */ /* 0x000fea0003c00000 */
[----:B------:R0:W1:Y:S02]  /*4b30*/  SHFL.IDX P1, R20, R15, R16, R17 ;  /* 0x000000100f147389 */ /* 0x0000640000020011 */
[----:B01----:R-:W-:Y:S05]  /*4b40*/  ENDCOLLECTIVE ;  /* 0x000000000000791b */ /* 0x003fea0003800000 */
.L_x_106:
[----:B------:R-:W-:Y:S02]  /*4b50*/  IMAD.MOV.U32 R16, RZ, RZ, R5 ;  /* 0x000000ffff107224 */ /* 0x000fe400078e0005 */
[----:B------:R-:W-:-:S05]  /*4b60*/  IMAD.IADD R7, R7, 0x1, R20 ;  /* 0x0000000107077824 */ /* 0x000fca00078e0214 */
[----:B------:R-:W-:-:S05]  /*4b70*/  SEL R12, R7, RZ, P3 ;  /* 0x000000ff070c7207 */ /* 0x000fca0001800000 */
[----:B------:R-:W-:-:S07]  /*4b80*/  IMAD.MOV.U32 R15, RZ, RZ, R12 ;  /* 0x000000ffff0f7224 */ /* 0x000fce00078e000c */
[----:B------:R-:W-:Y:S05]  /*4b90*/  WARPSYNC.COLLECTIVE R18, `(.L_x_107) ;  /* 0x0000000012087348 */ /* 0x000fea0003c00000 */
[----:B------:R0:W1:Y:S02]  /*4ba0*/  SHFL.IDX P1, R20, R15, R16, R17 ;  /* 0x000000100f147389 */ /* 0x0000640000020011 */
[----:B01----:R-:W-:Y:S05]  /*4bb0*/  ENDCOLLECTIVE ;  /* 0x000000000000791b */ /* 0x003fea0003800000 */
.L_x_107:
[----:B------:R-:W-:Y:S01]  /*4bc0*/  IMAD.MOV.U32 R16, RZ, RZ, R4 ;  /* 0x000000ffff107224 */ /* 0x000fe200078e0004 */
[----:B------:R-:W-:-:S05]  /*4bd0*/  SEL R7, R20, RZ, P2 ;  /* 0x000000ff14077207 */ /* 0x000fca0001000000 */
[----:B------:R-:W-:-:S04]  /*4be0*/  IMAD.IADD R7, R12, 0x1, R7 ;  /* 0x000000010c077824 */ /* 0x000fc800078e0207 */
[----:B------:R-:W-:-:S07]  /*4bf0*/  IMAD.MOV.U32 R15, RZ, RZ, R7 ;  /* 0x000000ffff0f7224 */ /* 0x000fce00078e0007 */
[----:B------:R-:W-:Y:S05]  /*4c00*/  WARPSYNC.COLLECTIVE R18, `(.L_x_108) ;  /* 0x0000000012087348 */ /* 0x000fea0003c00000 */
[----:B------:R0:W1:Y:S02]  /*4c10*/  SHFL.IDX P1, R20, R15, R16, R17 ;  /* 0x000000100f147389 */ /* 0x0000640000020011 */
[----:B01----:R-:W-:Y:S05]  /*4c20*/  ENDCOLLECTIVE ;  /* 0x000000000000791b */ /* 0x003fea0003800000 */
.L_x_108:
[----:B------:R-:W-:Y:S01]  /*4c30*/  IMAD.MOV.U32 R16, RZ, RZ, R0 ;  /* 0x000000ffff107224 */ /* 0x000fe200078e0000 */
[----:B------:R-:W-:-:S05]  /*4c40*/  SEL R20, R20, RZ, P0 ;  /* 0x000000ff14147207 */ /* 0x000fca0000000000 */
[----:B------:R-:W-:-:S04]  /*4c50*/  IMAD.IADD R21, R7, 0x1, R20 ;  /* 0x0000000107157824 */ /* 0x000fc800078e0214 */
[----:B------:R-:W-:-:S07]  /*4c60*/  IMAD.MOV.U32 R15, RZ, RZ, R21 ;  /* 0x000000ffff0f7224 */ /* 0x000fce00078e0015 */
[----:B------:R-:W-:Y:S05]  /*4c70*/  WARPSYNC.COLLECTIVE R18, `(.L_x_109) ;  /* 0x0000000012087348 */ /* 0x000fea0003c00000 */
[----:B------:R0:W1:Y:S02]  /*4c80*/  SHFL.IDX P1, R20, R15, R16, R17 ;  /* 0x000000100f147389 */ /* 0x0000640000020011 */
[----:B01----:R-:W-:Y:S05]  /*4c90*/  ENDCOLLECTIVE ;  /* 0x000000000000791b */ /* 0x003fea0003800000 */
.L_x_109:
[----:B------:R-:W-:Y:S05]  /*4ca0*/  BRA `(.L_x_110) ;  /* 0xffffffec00147947 */ /* 0x000fea000383ffff */
.L_x_111:
        /* <DEDUP_REMOVED lines=13> */
.L_x_116:


//--------------------- .text._Z7ReorderPiS_S_S_  --------------------------
	.section	.text._Z7ReorderPiS_S_S_,"ax",@progbits
	.align	128
        .global         _Z7ReorderPiS_S_S_
        .type           _Z7ReorderPiS_S_S_,@function
        .size           _Z7ReorderPiS_S_S_,(.L_x_117 - _Z7ReorderPiS_S_S_)
        .other          _Z7ReorderPiS_S_S_,@"STO_CUDA_ENTRY STV_DEFAULT"
_Z7ReorderPiS_S_S_:
.text._Z7ReorderPiS_S_S_:
[----:B------:R-:W-:Y:S01]  /*0000*/  LDC R1, c[0x0][0x37c] ;  /* 0x0000df00ff017b82 */ /* 0x000fe20000000800 */
[----:B------:R-:W0:Y:S07]  /*0010*/  S2R R9, SR_TID.X ;  /* 0x0000000000097919 */ /* 0x000e2e0000002100 */
[----:B------:R-:W0:Y:S01]  /*0020*/  S2UR UR6, SR_CTAID.X ;  /* 0x00000000000679c3 */ /* 0x000e220000002500 */
[----:B------:R-:W1:Y:S07]  /*0030*/  LDCU.64 UR4, c[0x0][0x358] ;  /* 0x00006b00ff0477ac */ /* 0x000e6e0008000a00 */
[----:B------:R-:W0:Y:S08]  /*0040*/  LDC R0, c[0x0][0x360] ;  /* 0x0000d800ff007b82 */ /* 0x000e300000000800 */
[----:B------:R-:W2:Y:S08]  /*0050*/  LDC.64 R2, c[0x0][0x380] ;  /* 0x0000e000ff027b82 */ /* 0x000eb00000000a00 */
[----:B------:R-:W3:Y:S01]  /*0060*/  LDC.64 R6, c[0x0][0x398] ;  /* 0x0000e600ff067b82 */ /* 0x000ee20000000a00 */
[----:B0-----:R-:W-:-:S07]  /*0070*/  IMAD R9, R0, UR6, R9 ;  /* 0x0000000600097c24 */ /* 0x001fce000f8e0209 */
[----:B------:R-:W0:Y:S01]  /*0080*/  LDC.64 R4, c[0x0][0x390] ;  /* 0x0000e400ff047b82 */ /* 0x000e220000000a00 */
[----:B--2---:R-:W-:-:S06]  /*0090*/  IMAD.WIDE R2, R9, 0x4, R2 ;  /* 0x0000000409027825 */ /* 0x004fcc00078e0202 */
[----:B-1----:R-:W0:Y:S01]  /*00a0*/  LDG.E R3, desc[UR4][R2.64] ;  /* 0x0000000402037981 */ /* 0x002e22000c1e1900 */
[----:B---3--:R-:W-:Y:S02]  /*00b0*/  IMAD.WIDE R6, R9, 0x4, R6 ;  /* 0x0000000409067825 */ /* 0x008fe400078e0206 */
[----:B------:R-:W1:Y:S04]  /*00c0*/  LDC.64 R8, c[0x0][0x388] ;  /* 0x0000e200ff087b82 */ /* 0x000e680000000a00 */
[----:B------:R-:W2:Y:S01]  /*00d0*/  LDG.E R7, desc[UR4][R6.64] ;  /* 0x0000000406077981 */ /* 0x000ea2000c1e1900 */
[----:B0-----:R-:W-:-:S06]  /*00e0*/  IMAD.WIDE R4, R3, 0x4, R4 ;  /* 0x0000000403047825 */ /* 0x001fcc00078e0204 */
[----:B------:R-:W2:Y:S02]  /*00f0*/  LDG.E R4, desc[UR4][R4.64] ;  /* 0x0000000404047981 */ /* 0x000ea4000c1e1900 */
[----:B--2---:R-:W-:-:S05]  /*0100*/  IADD3 R11, PT, PT, R4, R7, RZ ;  /* 0x00000007040b7210 */ /* 0x004fca0007ffe0ff */
[----:B-1----:R-:W-:-:S05]  /*0110*/  IMAD.WIDE R8, R11, 0x4, R8 ;  /* 0x000000040b087825 */ /* 0x002fca00078e0208 */
[----:B------:R-:W-:Y:S01]  /*0120*/  STG.E desc[UR4][R8.64], R3 ;  /* 0x0000000308007986 */ /* 0x000fe2000c101904 */
[----:B------:R-:W-:Y:S05]  /*0130*/  EXIT ;  /* 0x000000000000794d */ /* 0x000fea0003800000 */
.L_x_112:
        /* <DEDUP_REMOVED lines=12> */
.L_x_117:


//--------------------- .text._Z12PrefixScan16Pi  --------------------------
	.section	.text._Z12PrefixScan16Pi,"ax",@progbits
	.align	128
        .global         _Z12PrefixScan16Pi
        .type           _Z12PrefixScan16Pi,@function
        .size           _Z12PrefixScan16Pi,(.L_x_118 - _Z12PrefixScan16Pi)
        .other          _Z12PrefixScan16Pi,@"STO_CUDA_ENTRY STV_DEFAULT"
_Z12PrefixScan16Pi:
.text._Z12PrefixScan16Pi:
[----:B------:R-:W-:Y:S01]  /*0000*/  LDC R1, c[0x0][0x37c] ;  /* 0x0000df00ff017b82 */ /* 0x000fe20000000800 */
[----:B------:R-:W0:Y:S07]  /*0010*/  S2R R11, SR_TID.X ;  /* 0x00000000000b7919 */ /* 0x000e2e0000002100 */
[----:B------:R-:W0:Y:S01]  /*0020*/  LDC.64 R2, c[0x0][0x380] ;  /* 0x0000e000ff027b82 */ /* 0x000e220000000a00 */
[----:B------:R-:W1:Y:S01]  /*0030*/  LDCU.64 UR4, c[0x0][0x358] ;  /* 0x00006b00ff0477ac */ /* 0x000e620008000a00 */
[----:B0-----:R-:W-:-:S05]  /*0040*/  IMAD.WIDE.U32 R2, R11, 0x4, R2 ;  /* 0x000000040b027825 */ /* 0x001fca00078e0002 */
[----:B-1----:R-:W2:Y:S01]  /*0050*/  LDG.E R0, desc[UR4][R2.64] ;  /* 0x0000000402007981 */ /* 0x002ea2000c1e1900 */
[C---:B------:R-:W-:Y:S01]  /*0060*/  VIADD R5, R11.reuse, 0xffffffff ;  /* 0xffffffff0b057836 */ /* 0x040fe20000000000 */
[C---:B------:R-:W-:Y:S01]  /*0070*/  ISETP.NE.AND P0, PT, R11.reuse, RZ, PT ;  /* 0x000000ff0b00720c */ /* 0x040fe20003f05270 */
[C---:B------:R-:W-:Y:S02]  /*0080*/  VIADD R6, R11.reuse, 0xfffffffe ;  /* 0xfffffffe0b067836 */ /* 0x040fe40000000000 */
[----:B------:R-:W-:Y:S01]  /*0090*/  VIADD R9, R11, 0xfffffffc ;  /* 0xfffffffc0b097836 */ /* 0x000fe20000000000 */
[----:B--2---:R-:W0:Y:S02]  /*00a0*/  SHFL.IDX PT, R0, R0, R5, 0x1f ;  /* 0x00001f0500007589 */ /* 0x004e2400000e0000 */
[----:B0-----:R-:W-:-:S05]  /*00b0*/  SEL R4, R0, RZ, P0 ;  /* 0x000000ff00047207 */ /* 0x001fca0000000000 */
[----:B------:R-:W0:Y:S02]  /*00c0*/  SHFL.IDX PT, R7, R4, R5, 0x1f ;  /* 0x00001f0504077589 */ /* 0x000e2400000e0000 */
[----:B0-----:R-:W-:Y:S02]  /*00d0*/  IMAD.IADD R7, R0, 0x1, R7 ;  /* 0x0000000100077824 */ /* 0x001fe400078e0207 */
[----:B------:R-:W-:-:S03]  /*00e0*/  VIADD R0, R11, 0xfffffff8 ;  /* 0xfffffff80b007836 */ /* 0x000fc60000000000 */
[----:B------:R-:W-:Y:S02]  /*00f0*/  SEL R7, R7, RZ, P0 ;  /* 0x000000ff07077207 */ /* 0x000fe40000000000 */
[----:B------:R-:W-:-:S03]  /*0100*/  ISETP.GT.U32.AND P0, PT, R11, 0x1, PT ;  /* 0x000000010b00780c */ /* 0x000fc60003f04070 */
[----:B------:R-:W0:Y:S02]  /*0110*/  SHFL.IDX PT, R6, R7, R6, 0x1f ;  /* 0x00001f0607067589 */ /* 0x000e2400000e0000 */
[----:B0-----:R-:W-:Y:S02]  /*0120*/  SEL R8, R6, RZ, P0 ;  /* 0x000000ff06087207 */ /* 0x001fe40000000000 */
[----:B------:R-:W-:-:S03]  /*0130*/  ISETP.GT.U32.AND P0, PT, R11, 0x3, PT ;  /* 0x000000030b00780c */ /* 0x000fc60003f04070 */
[----:B------:R-:W-:-:S05]  /*0140*/  IMAD.IADD R8, R7, 0x1, R8 ;  /* 0x0000000107087824 */ /* 0x000fca00078e0208 */
[----:B------:R-:W0:Y:S02]  /*0150*/  SHFL.IDX PT, R9, R8, R9, 0x1f ;  /* 0x00001f0908097589 */ /* 0x000e2400000e0000 */
[----:B0-----:R-:W-:Y:S02]  /*0160*/  SEL R5, R9, RZ, P0 ;  /* 0x000000ff09057207 */ /* 0x001fe40000000000 */
[----:B------:R-:W-:-:S03]  /*0170*/  ISETP.GT.U32.AND P0, PT, R11, 0x7, PT ;  /* 0x000000070b00780c */ /* 0x000fc60003f04070 */
[----:B------:R-:W-:-:S05]  /*0180*/  IMAD.IADD R5, R8, 0x1, R5 ;  /* 0x0000000108057824 */ /* 0x000fca00078e0205 */
[----:B------:R-:W0:Y:S02]  /*0190*/  SHFL.IDX PT, R0, R5, R0, 0x1f ;  /* 0x00001f0005007589 */ /* 0x000e2400000e0000 */
[----:B0-----:R-:W-:-:S05]  /*01a0*/  SEL R4, R0, RZ, P0 ;  /* 0x000000ff00047207 */ /* 0x001fca0000000000 */
[----:B------:R-:W-:-:S05]  /*01b0*/  IMAD.IADD R7, R5, 0x1, R4 ;  /* 0x0000000105077824 */ /* 0x000fca00078e0204 */
[----:B------:R-:W-:Y:S01]  /*01c0*/  STG.E desc[UR4][R2.64], R7 ;  /* 0x0000000702007986 */ /* 0x000fe2000c101904 */
[----:B------:R-:W-:Y:S05]  /*01d0*/  EXIT ;  /* 0x000000000000794d */ /* 0x000fea0003800000 */
.L_x_113:
        /* <DEDUP_REMOVED lines=10> */
.L_x_118:


//--------------------- .text._Z9HistogramPiS_S_  --------------------------
	.section	.text._Z9HistogramPiS_S_,"ax",@progbits
	.align	128
        .global         _Z9HistogramPiS_S_
        .type           _Z9HistogramPiS_S_,@function
        .size           _Z9HistogramPiS_S_,(.L_x_119 - _Z9HistogramPiS_S_)
        .other          _Z9HistogramPiS_S_,@"STO_CUDA_ENTRY STV_DEFAULT"
_Z9HistogramPiS_S_:
.text._Z9HistogramPiS_S_:
[----:B------:R-:W-:Y:S01]  /*0000*/  LDC R1, c[0x0][0x37c] ;  /* 0x0000df00ff017b82 */ /* 0x000fe20000000800 */
[----:B------:R-:W0:Y:S07]  /*0010*/  S2R R9, SR_TID.X ;  /* 0x0000000000097919 */ /* 0x000e2e0000002100 */
[----:B------:R-:W1:Y:S01]  /*0020*/  S2UR UR5, SR_CgaCtaId ;  /* 0x00000000000579c3 */ /* 0x000e620000008800 */
[----:B------:R-:W-:Y:S01]  /*0030*/  UMOV UR4, 0x400 ;  /* 0x0000040000047882 */ /* 0x000fe20000000000 */
[----:B------:R-:W2:Y:S06]  /*0040*/  LDCU.64 UR6, c[0x0][0x358] ;  /* 0x00006b00ff0677ac */ /* 0x000eac0008000a00 */
[----:B------:R-:W3:Y:S01]  /*0050*/  LDC.64 R2, c[0x0][0x380] ;  /* 0x0000e000ff027b82 */ /* 0x000ee20000000a00 */
[----:B------:R-:W-:-:S07]  /*0060*/  HFMA2 R7, -RZ, RZ, 0, 5.9604644775390625e-08 ;  /* 0x00000001ff077431 */ /* 0x000fce00000001ff */
[----:B------:R-:W4:Y:S01]  /*0070*/  LDC.64 R4, c[0x0][0x390] ;  /* 0x0000e400ff047b82 */ /* 0x000f220000000a00 */
[----:B-1----:R-:W-:Y:S01]  /*0080*/  ULEA UR4, UR5, UR4, 0x18 ;  /* 0x0000000405047291 */ /* 0x002fe2000f8ec0ff */
[C---:B0-----:R-:W-:Y:S01]  /*0090*/  ISETP.GT.U32.AND P0, PT, R9.reuse, 0xf, PT ;  /* 0x0000000f0900780c */ /* 0x041fe20003f04070 */
[----:B---3--:R-:W-:-:S04]  /*00a0*/  IMAD.WIDE.U32 R2, R9, 0x4, R2 ;  /* 0x0000000409027825 */ /* 0x008fc800078e0002 */
[----:B------:R-:W-:-:S08]  /*00b0*/  LEA R0, R9, UR4, 0x2 ;  /* 0x0000000409007c11 */ /* 0x000fd0000f8e10ff */
[----:B------:R-:W-:Y:S01]  /*00c0*/  @!P0 STS [R0], RZ ;  /* 0x000000ff00008388 */ /* 0x000fe20000000800 */
[----:B------:R-:W-:Y:S06]  /*00d0*/  BAR.SYNC.DEFER_BLOCKING 0x0 ;  /* 0x0000000000007b1d */ /* 0x000fec0000010000 */
[----:B--2---:R-:W2:Y:S01]  /*00e0*/  LDG.E R2, desc[UR6][R2.64] ;  /* 0x0000000602027981 */ /* 0x004ea2000c1e1900 */
[----:B----4-:R-:W-:Y:S01]  /*00f0*/  IMAD.WIDE.U32 R4, R9, 0x4, R4 ;  /* 0x0000000409047825 */ /* 0x010fe200078e0004 */
[----:B--2---:R-:W-:-:S05]  /*0100*/  LEA R6, R2, UR4, 0x2 ;  /* 0x0000000402067c11 */ /* 0x004fca000f8e10ff */
[----:B------:R-:W0:Y:S04]  /*0110*/  ATOMS.ADD R7, [R6], R7 ;  /* 0x000000070607738c */ /* 0x000e280000000000 */
[----:B0-----:R0:W-:Y:S01]  /*0120*/  STG.E desc[UR6][R4.64], R7 ;  /* 0x0000000704007986 */ /* 0x0011e2000c101906 */
[----:B------:R-:W-:Y:S06]  /*0130*/  BAR.SYNC.DEFER_BLOCKING 0x0 ;  /* 0x0000000000007b1d */ /* 0x000fec0000010000 */
[----:B------:R-:W-:Y:S05]  /*0140*/  @P0 EXIT ;  /* 0x000000000000094d */ /* 0x000fea0003800000 */
[----:B0-----:R-:W0:Y:S01]  /*0150*/  LDS R5, [R0] ;  /* 0x0000000000057984 */ /* 0x001e220000000800 */
[----:B------:R-:W1:Y:S02]  /*0160*/  LDC.64 R2, c[0x0][0x388] ;  /* 0x0000e200ff027b82 */ /* 0x000e640000000a00 */
[----:B-1----:R-:W-:-:S05]  /*0170*/  IMAD.WIDE.U32 R2, R9, 0x4, R2 ;  /* 0x0000000409027825 */ /* 0x002fca00078e0002 */
[----:B0-----:R-:W-:Y:S01]  /*0180*/  STG.E desc[UR6][R2.64], R5 ;  /* 0x0000000502007986 */ /* 0x001fe2000c101906 */
[----:B------:R-:W-:Y:S05]  /*0190*/  EXIT ;  /* 0x000000000000794d */ /* 0x000fea0003800000 */
.L_x_114:
        /* <DEDUP_REMOVED lines=14> */
.L_x_119:


//--------------------- .nv.shared._Z16MergeSortedArrayPj --------------------------
	.section	.nv.shared._Z16MergeSortedArrayPj,"aw",@nobits
	.sectionflags	@""
	.align	4
.nv.shared._Z16MergeSortedArrayPj:
	.zero		3072


//--------------------- .nv.shared.reserved.0     --------------------------
	.section	.nv.shared.reserved.0,"aw",@nobits
	.weak		__nv_reservedSMEM_offset_0_alias
	.size		__nv_reservedSMEM_offset_0_alias, 0, 64
	.other		__nv_reservedSMEM_offset_0_alias,@"STO_CUDA_RESERVED_SHARED STV_DEFAULT"
__nv_reservedSMEM_offset_0_alias:
	.zero		0
	.zero		64


//--------------------- .nv.shared._Z9RadixSortPj --------------------------
	.section	.nv.shared._Z9RadixSortPj,"aw",@nobits
	.sectionflags	@""
	.align	4
.nv.shared._Z9RadixSortPj:
	.zero		2336


//--------------------- .nv.shared._Z9HistogramPiS_S_ --------------------------
	.section	.nv.shared._Z9HistogramPiS_S_,"aw",@nobits
	.sectionflags	@""
	.align	4
.nv.shared._Z9HistogramPiS_S_:
	.zero		1088


//--------------------- .nv.constant0._Z16MergeSortedArrayPj --------------------------
	.section	.nv.constant0._Z16MergeSortedArrayPj,"a",@progbits
	.sectionflags	@""
	.align	4
.nv.constant0._Z16MergeSortedArrayPj:
	.zero		904


//--------------------- .nv.constant0._Z9RadixSortPj --------------------------
	.section	.nv.constant0._Z9RadixSortPj,"a",@progbits
	.sectionflags	@""
	.align	4
.nv.constant0._Z9RadixSortPj:
	.zero		904


//--------------------- .nv.constant0._Z7ReorderPiS_S_S_ --------------------------
	.section	.nv.constant0._Z7ReorderPiS_S_S_,"a",@progbits
	.sectionflags	@""
	.align	4
.nv.constant0._Z7ReorderPiS_S_S_:
	.zero		928


//--------------------- .nv.constant0._Z12PrefixScan16Pi --------------------------
	.section	.nv.constant0._Z12PrefixScan16Pi,"a",@progbits
	.sectionflags	@""
	.align	4
.nv.constant0._Z12PrefixScan16Pi:
	.zero		904


//--------------------- .nv.constant0._Z9HistogramPiS_S_ --------------------------
	.section	.nv.constant0._Z9HistogramPiS_S_,"a",@progbits
	.sectionflags	@""
	.align	4
.nv.constant0._Z9HistogramPiS_S_:
	.zero		920


//--------------------- SYMBOLS --------------------------

	.type		.nv.reservedSmem.offset0,@object
	.size		.nv.reservedSmem.offset0,0x4
	.type		.nv.reservedSmem.cap,@object
	.size		.nv.reservedSmem.cap,0x4
